//
// Generated by NVIDIA NVVM Compiler
//
// Compiler Build ID: CL-36424714
// Cuda compilation tools, release 13.0, V13.0.88
// Based on NVVM 20.0.0
//

.version 9.0
.target sm_100
.address_size 64

	// .globl	_Z6kernelPi
.extern .func  (.param .b32 func_retval0) vprintf
(
	.param .b64 vprintf_param_0,
	.param .b64 vprintf_param_1
)
;
.global .align 1 .b8 $str[8] = {37, 100, 58, 32, 37, 100, 10};

.visible .entry _Z6kernelPi(
	.param .u64 .ptr .align 1 _Z6kernelPi_param_0
)
{
	.local .align 8 .b8 	__local_depot0[8];
	.reg .b64 	%SP;
	.reg .b64 	%SPL;
	.reg .pred 	%p<72>;
	.reg .b32 	%r<178>;
	.reg .b64 	%rd<90>;

	mov.u64 	%SPL, __local_depot0;
	cvta.local.u64 	%SP, %SPL;
	ld.param.u64 	%rd7, [_Z6kernelPi_param_0];
	cvta.to.global.u64 	%rd1, %rd7;
	add.u64 	%rd8, %SP, 0;
	add.u64 	%rd2, %SPL, 0;
	// begin inline asm
	mov.u32 %r23, %envreg2;
	// end inline asm
	cvt.u64.u32 	%rd9, %r23;
	// begin inline asm
	mov.u32 %r24, %envreg1;
	// end inline asm
	cvt.u64.u32 	%rd10, %r24;
	shl.b64 	%rd11, %rd10, 32;
	or.b64  	%rd3, %rd11, %rd9;
	setp.ne.s64 	%p1, %rd3, 0;
	mov.u32 	%r25, %tid.x;
	mov.u32 	%r26, %tid.y;
	add.s32 	%r27, %r25, %r26;
	mov.u32 	%r28, %tid.z;
	or.b32  	%r1, %r27, %r28;
	mov.u32 	%r29, %nctaid.x;
	mov.u32 	%r30, %nctaid.y;
	mul.lo.s32 	%r31, %r29, %r30;
	mov.u32 	%r32, %nctaid.z;
	mul.lo.s32 	%r33, %r31, %r32;
	mov.u32 	%r34, %ctaid.x;
	mov.u32 	%r35, %ctaid.y;
	add.s32 	%r36, %r34, %r35;
	mov.u32 	%r37, %ctaid.z;
	neg.s32 	%r38, %r37;
	setp.eq.s32 	%p2, %r36, %r38;
	sub.s32 	%r39, -2147483647, %r33;
	selp.b32 	%r2, %r39, 1, %p2;
	mul.lo.s32 	%r40, %r37, %r30;
	cvt.u64.u32 	%rd12, %r40;
	cvt.u64.u32 	%rd13, %r29;
	cvt.u64.u32 	%rd14, %r35;
	cvt.u64.u32 	%rd15, %r34;
	add.s64 	%rd16, %rd12, %rd14;
	mad.lo.s64 	%rd17, %rd16, %rd13, %rd15;
	mov.u32 	%r41, %ntid.x;
	mov.u32 	%r42, %ntid.y;
	mul.lo.s32 	%r43, %r41, %r42;
	mov.u32 	%r44, %ntid.z;
	mul.lo.s32 	%r45, %r43, %r44;
	cvt.u64.u32 	%rd18, %r45;
	mul.lo.s64 	%rd4, %rd17, %rd18;
	mad.lo.s32 	%r46, %r28, %r42, %r26;
	mad.lo.s32 	%r47, %r46, %r41, %r25;
	cvt.u64.u32 	%rd19, %r47;
	neg.s64 	%rd5, %rd19;
	atom.global.add.u32 	%r48, [%rd1], 1;
	@%p1 bra 	$L__BB0_2;
	// begin inline asm
	trap;
	// end inline asm
$L__BB0_2:
	add.s64 	%rd6, %rd3, 4;
	setp.ne.s32 	%p3, %r1, 0;
	barrier.sync 	0;
	@%p3 bra 	$L__BB0_5;
	// begin inline asm
	atom.add.release.gpu.u32 %r49,[%rd6],%r2;
	// end inline asm
$L__BB0_4:
	// begin inline asm
	ld.acquire.gpu.u32 %r51,[%rd6];
	// end inline asm
	xor.b32  	%r52, %r51, %r49;
	setp.gt.s32 	%p4, %r52, -1;
	@%p4 bra 	$L__BB0_4;
$L__BB0_5:
	setp.ne.s64 	%p5, %rd4, %rd5;
	barrier.sync 	0;
	@%p5 bra 	$L__BB0_7;
	ld.global.u32 	%r53, [%rd1];
	mov.b32 	%r54, 0;
	st.local.v2.u32 	[%rd2], {%r54, %r53};
	mov.u64 	%rd22, $str;
	cvta.global.u64 	%rd23, %rd22;
	{ // callseq 0, 0
	.param .b64 param0;
	st.param.b64 	[param0], %rd23;
	.param .b64 param1;
	st.param.b64 	[param1], %rd8;
	.param .b32 retval0;
	call.uni (retval0), 
	vprintf, 
	(
	param0, 
	param1
	);
	ld.param.b32 	%r55, [retval0];
	} // callseq 0
$L__BB0_7:
	setp.ne.s64 	%p6, %rd3, 0;
	@%p6 bra 	$L__BB0_9;
	// begin inline asm
	trap;
	// end inline asm
$L__BB0_9:
	setp.ne.s32 	%p7, %r1, 0;
	barrier.sync 	0;
	@%p7 bra 	$L__BB0_12;
	// begin inline asm
	atom.add.release.gpu.u32 %r57,[%rd6],%r2;
	// end inline asm
$L__BB0_11:
	// begin inline asm
	ld.acquire.gpu.u32 %r59,[%rd6];
	// end inline asm
	xor.b32  	%r60, %r59, %r57;
	setp.gt.s32 	%p8, %r60, -1;
	@%p8 bra 	$L__BB0_11;
$L__BB0_12:
	setp.ne.s64 	%p9, %rd3, 0;
	barrier.sync 	0;
	atom.global.add.u32 	%r61, [%rd1], 1;
	@%p9 bra 	$L__BB0_14;
	// begin inline asm
	trap;
	// end inline asm
$L__BB0_14:
	setp.ne.s32 	%p10, %r1, 0;
	barrier.sync 	0;
	@%p10 bra 	$L__BB0_17;
	// begin inline asm
	atom.add.release.gpu.u32 %r62,[%rd6],%r2;
	// end inline asm
$L__BB0_16:
	// begin inline asm
	ld.acquire.gpu.u32 %r64,[%rd6];
	// end inline asm
	xor.b32  	%r65, %r64, %r62;
	setp.gt.s32 	%p11, %r65, -1;
	@%p11 bra 	$L__BB0_16;
$L__BB0_17:
	setp.ne.s64 	%p12, %rd4, %rd5;
	barrier.sync 	0;
	@%p12 bra 	$L__BB0_19;
	ld.global.u32 	%r66, [%rd1];
	mov.b32 	%r67, 1;
	st.local.v2.u32 	[%rd2], {%r67, %r66};
	mov.u64 	%rd29, $str;
	cvta.global.u64 	%rd30, %rd29;
	{ // callseq 1, 0
	.param .b64 param0;
	st.param.b64 	[param0], %rd30;
	.param .b64 param1;
	st.param.b64 	[param1], %rd8;
	.param .b32 retval0;
	call.uni (retval0), 
	vprintf, 
	(
	param0, 
	param1
	);
	ld.param.b32 	%r68, [retval0];
	} // callseq 1
$L__BB0_19:
	setp.ne.s64 	%p13, %rd3, 0;
	@%p13 bra 	$L__BB0_21;
	// begin inline asm
	trap;
	// end inline asm
$L__BB0_21:
	setp.ne.s32 	%p14, %r1, 0;
	barrier.sync 	0;
	@%p14 bra 	$L__BB0_24;
	// begin inline asm
	atom.add.release.gpu.u32 %r70,[%rd6],%r2;
	// end inline asm
$L__BB0_23:
	// begin inline asm
	ld.acquire.gpu.u32 %r72,[%rd6];
	// end inline asm
	xor.b32  	%r73, %r72, %r70;
	setp.gt.s32 	%p15, %r73, -1;
	@%p15 bra 	$L__BB0_23;
$L__BB0_24:
	setp.ne.s64 	%p16, %rd3, 0;
	barrier.sync 	0;
	atom.global.add.u32 	%r74, [%rd1], 1;
	@%p16 bra 	$L__BB0_26;
	// begin inline asm
	trap;
	// end inline asm
$L__BB0_26:
	setp.ne.s32 	%p17, %r1, 0;
	barrier.sync 	0;
	@%p17 bra 	$L__BB0_29;
	// begin inline asm
	atom.add.release.gpu.u32 %r75,[%rd6],%r2;
	// end inline asm
$L__BB0_28:
	// begin inline asm
	ld.acquire.gpu.u32 %r77,[%rd6];
	// end inline asm
	xor.b32  	%r78, %r77, %r75;
	setp.gt.s32 	%p18, %r78, -1;
	@%p18 bra 	$L__BB0_28;
$L__BB0_29:
	setp.ne.s64 	%p19, %rd4, %rd5;
	barrier.sync 	0;
	@%p19 bra 	$L__BB0_31;
	ld.global.u32 	%r79, [%rd1];
	mov.b32 	%r80, 2;
	st.local.v2.u32 	[%rd2], {%r80, %r79};
	mov.u64 	%rd36, $str;
	cvta.global.u64 	%rd37, %rd36;
	{ // callseq 2, 0
	.param .b64 param0;
	st.param.b64 	[param0], %rd37;
	.param .b64 param1;
	st.param.b64 	[param1], %rd8;
	.param .b32 retval0;
	call.uni (retval0), 
	vprintf, 
	(
	param0, 
	param1
	);
	ld.param.b32 	%r81, [retval0];
	} // callseq 2
$L__BB0_31:
	setp.ne.s64 	%p20, %rd3, 0;
	@%p20 bra 	$L__BB0_33;
	// begin inline asm
	trap;
	// end inline asm
$L__BB0_33:
	setp.ne.s32 	%p21, %r1, 0;
	barrier.sync 	0;
	@%p21 bra 	$L__BB0_36;
	// begin inline asm
	atom.add.release.gpu.u32 %r83,[%rd6],%r2;
	// end inline asm
$L__BB0_35:
	// begin inline asm
	ld.acquire.gpu.u32 %r85,[%rd6];
	// end inline asm
	xor.b32  	%r86, %r85, %r83;
	setp.gt.s32 	%p22, %r86, -1;
	@%p22 bra 	$L__BB0_35;
$L__BB0_36:
	setp.ne.s64 	%p23, %rd3, 0;
	barrier.sync 	0;
	atom.global.add.u32 	%r87, [%rd1], 1;
	@%p23 bra 	$L__BB0_38;
	// begin inline asm
	trap;
	// end inline asm
$L__BB0_38:
	setp.ne.s32 	%p24, %r1, 0;
	barrier.sync 	0;
	@%p24 bra 	$L__BB0_41;
	// begin inline asm
	atom.add.release.gpu.u32 %r88,[%rd6],%r2;
	// end inline asm
$L__BB0_40:
	// begin inline asm
	ld.acquire.gpu.u32 %r90,[%rd6];
	// end inline asm
	xor.b32  	%r91, %r90, %r88;
	setp.gt.s32 	%p25, %r91, -1;
	@%p25 bra 	$L__BB0_40;
$L__BB0_41:
	setp.ne.s64 	%p26, %rd4, %rd5;
	barrier.sync 	0;
	@%p26 bra 	$L__BB0_43;
	ld.global.u32 	%r92, [%rd1];
	mov.b32 	%r93, 3;
	st.local.v2.u32 	[%rd2], {%r93, %r92};
	mov.u64 	%rd43, $str;
	cvta.global.u64 	%rd44, %rd43;
	{ // callseq 3, 0
	.param .b64 param0;
	st.param.b64 	[param0], %rd44;
	.param .b64 param1;
	st.param.b64 	[param1], %rd8;
	.param .b32 retval0;
	call.uni (retval0), 
	vprintf, 
	(
	param0, 
	param1
	);
	ld.param.b32 	%r94, [retval0];
	} // callseq 3
$L__BB0_43:
	setp.ne.s64 	%p27, %rd3, 0;
	@%p27 bra 	$L__BB0_45;
	// begin inline asm
	trap;
	// end inline asm
$L__BB0_45:
	setp.ne.s32 	%p28, %r1, 0;
	barrier.sync 	0;
	@%p28 bra 	$L__BB0_48;
	// begin inline asm
	atom.add.release.gpu.u32 %r96,[%rd6],%r2;
	// end inline asm
$L__BB0_47:
	// begin inline asm
	ld.acquire.gpu.u32 %r98,[%rd6];
	// end inline asm
	xor.b32  	%r99, %r98, %r96;
	setp.gt.s32 	%p29, %r99, -1;
	@%p29 bra 	$L__BB0_47;
$L__BB0_48:
	setp.ne.s64 	%p30, %rd3, 0;
	barrier.sync 	0;
	atom.global.add.u32 	%r100, [%rd1], 1;
	@%p30 bra 	$L__BB0_50;
	// begin inline asm
	trap;
	// end inline asm
$L__BB0_50:
	setp.ne.s32 	%p31, %r1, 0;
	barrier.sync 	0;
	@%p31 bra 	$L__BB0_53;
	// begin inline asm
	atom.add.release.gpu.u32 %r101,[%rd6],%r2;
	// end inline asm
$L__BB0_52:
	// begin inline asm
	ld.acquire.gpu.u32 %r103,[%rd6];
	// end inline asm
	xor.b32  	%r104, %r103, %r101;
	setp.gt.s32 	%p32, %r104, -1;
	@%p32 bra 	$L__BB0_52;
$L__BB0_53:
	setp.ne.s64 	%p33, %rd4, %rd5;
	barrier.sync 	0;
	@%p33 bra 	$L__BB0_55;
	ld.global.u32 	%r105, [%rd1];
	mov.b32 	%r106, 4;
	st.local.v2.u32 	[%rd2], {%r106, %r105};
	mov.u64 	%rd50, $str;
	cvta.global.u64 	%rd51, %rd50;
	{ // callseq 4, 0
	.param .b64 param0;
	st.param.b64 	[param0], %rd51;
	.param .b64 param1;
	st.param.b64 	[param1], %rd8;
	.param .b32 retval0;
	call.uni (retval0), 
	vprintf, 
	(
	param0, 
	param1
	);
	ld.param.b32 	%r107, [retval0];
	} // callseq 4
$L__BB0_55:
	setp.ne.s64 	%p34, %rd3, 0;
	@%p34 bra 	$L__BB0_57;
	// begin inline asm
	trap;
	// end inline asm
$L__BB0_57:
	setp.ne.s32 	%p35, %r1, 0;
	barrier.sync 	0;
	@%p35 bra 	$L__BB0_60;
	// begin inline asm
	atom.add.release.gpu.u32 %r109,[%rd6],%r2;
	// end inline asm
$L__BB0_59:
	// begin inline asm
	ld.acquire.gpu.u32 %r111,[%rd6];
	// end inline asm
	xor.b32  	%r112, %r111, %r109;
	setp.gt.s32 	%p36, %r112, -1;
	@%p36 bra 	$L__BB0_59;
$L__BB0_60:
	setp.ne.s64 	%p37, %rd3, 0;
	barrier.sync 	0;
	atom.global.add.u32 	%r113, [%rd1], 1;
	@%p37 bra 	$L__BB0_62;
	// begin inline asm
	trap;
	// end inline asm
$L__BB0_62:
	setp.ne.s32 	%p38, %r1, 0;
	barrier.sync 	0;
	@%p38 bra 	$L__BB0_65;
	// begin inline asm
	atom.add.release.gpu.u32 %r114,[%rd6],%r2;
	// end inline asm
$L__BB0_64:
	// begin inline asm
	ld.acquire.gpu.u32 %r116,[%rd6];
	// end inline asm
	xor.b32  	%r117, %r116, %r114;
	setp.gt.s32 	%p39, %r117, -1;
	@%p39 bra 	$L__BB0_64;
$L__BB0_65:
	setp.ne.s64 	%p40, %rd4, %rd5;
	barrier.sync 	0;
	@%p40 bra 	$L__BB0_67;
	ld.global.u32 	%r118, [%rd1];
	mov.b32 	%r119, 5;
	st.local.v2.u32 	[%rd2], {%r119, %r118};
	mov.u64 	%rd57, $str;
	cvta.global.u64 	%rd58, %rd57;
	{ // callseq 5, 0
	.param .b64 param0;
	st.param.b64 	[param0], %rd58;
	.param .b64 param1;
	st.param.b64 	[param1], %rd8;
	.param .b32 retval0;
	call.uni (retval0), 
	vprintf, 
	(
	param0, 
	param1
	);
	ld.param.b32 	%r120, [retval0];
	} // callseq 5
$L__BB0_67:
	setp.ne.s64 	%p41, %rd3, 0;
	@%p41 bra 	$L__BB0_69;
	// begin inline asm
	trap;
	// end inline asm
$L__BB0_69:
	setp.ne.s32 	%p42, %r1, 0;
	barrier.sync 	0;
	@%p42 bra 	$L__BB0_72;
	// begin inline asm
	atom.add.release.gpu.u32 %r122,[%rd6],%r2;
	// end inline asm
$L__BB0_71:
	// begin inline asm
	ld.acquire.gpu.u32 %r124,[%rd6];
	// end inline asm
	xor.b32  	%r125, %r124, %r122;
	setp.gt.s32 	%p43, %r125, -1;
	@%p43 bra 	$L__BB0_71;
$L__BB0_72:
	setp.ne.s64 	%p44, %rd3, 0;
	barrier.sync 	0;
	atom.global.add.u32 	%r126, [%rd1], 1;
	@%p44 bra 	$L__BB0_74;
	// begin inline asm
	trap;
	// end inline asm
$L__BB0_74:
	setp.ne.s32 	%p45, %r1, 0;
	barrier.sync 	0;
	@%p45 bra 	$L__BB0_77;
	// begin inline asm
	atom.add.release.gpu.u32 %r127,[%rd6],%r2;
	// end inline asm
$L__BB0_76:
	// begin inline asm
	ld.acquire.gpu.u32 %r129,[%rd6];
	// end inline asm
	xor.b32  	%r130, %r129, %r127;
	setp.gt.s32 	%p46, %r130, -1;
	@%p46 bra 	$L__BB0_76;
$L__BB0_77:
	setp.ne.s64 	%p47, %rd4, %rd5;
	barrier.sync 	0;
	@%p47 bra 	$L__BB0_79;
	ld.global.u32 	%r131, [%rd1];
	mov.b32 	%r132, 6;
	st.local.v2.u32 	[%rd2], {%r132, %r131};
	mov.u64 	%rd64, $str;
	cvta.global.u64 	%rd65, %rd64;
	{ // callseq 6, 0
	.param .b64 param0;
	st.param.b64 	[param0], %rd65;
	.param .b64 param1;
	st.param.b64 	[param1], %rd8;
	.param .b32 retval0;
	call.uni (retval0), 
	vprintf, 
	(
	param0, 
	param1
	);
	ld.param.b32 	%r133, [retval0];
	} // callseq 6
$L__BB0_79:
	setp.ne.s64 	%p48, %rd3, 0;
	@%p48 bra 	$L__BB0_81;
	// begin inline asm
	trap;
	// end inline asm
$L__BB0_81:
	setp.ne.s32 	%p49, %r1, 0;
	barrier.sync 	0;
	@%p49 bra 	$L__BB0_84;
	// begin inline asm
	atom.add.release.gpu.u32 %r135,[%rd6],%r2;
	// end inline asm
$L__BB0_83:
	// begin inline asm
	ld.acquire.gpu.u32 %r137,[%rd6];
	// end inline asm
	xor.b32  	%r138, %r137, %r135;
	setp.gt.s32 	%p50, %r138, -1;
	@%p50 bra 	$L__BB0_83;
$L__BB0_84:
	setp.ne.s64 	%p51, %rd3, 0;
	barrier.sync 	0;
	atom.global.add.u32 	%r139, [%rd1], 1;
	@%p51 bra 	$L__BB0_86;
	// begin inline asm
	trap;
	// end inline asm
$L__BB0_86:
	setp.ne.s32 	%p52, %r1, 0;
	barrier.sync 	0;
	@%p52 bra 	$L__BB0_89;
	// begin inline asm
	atom.add.release.gpu.u32 %r140,[%rd6],%r2;
	// end inline asm
$L__BB0_88:
	// begin inline asm
	ld.acquire.gpu.u32 %r142,[%rd6];
	// end inline asm
	xor.b32  	%r143, %r142, %r140;
	setp.gt.s32 	%p53, %r143, -1;
	@%p53 bra 	$L__BB0_88;
$L__BB0_89:
	setp.ne.s64 	%p54, %rd4, %rd5;
	barrier.sync 	0;
	@%p54 bra 	$L__BB0_91;
	ld.global.u32 	%r144, [%rd1];
	mov.b32 	%r145, 7;
	st.local.v2.u32 	[%rd2], {%r145, %r144};
	mov.u64 	%rd71, $str;
	cvta.global.u64 	%rd72, %rd71;
	{ // callseq 7, 0
	.param .b64 param0;
	st.param.b64 	[param0], %rd72;
	.param .b64 param1;
	st.param.b64 	[param1], %rd8;
	.param .b32 retval0;
	call.uni (retval0), 
	vprintf, 
	(
	param0, 
	param1
	);
	ld.param.b32 	%r146, [retval0];
	} // callseq 7
$L__BB0_91:
	setp.ne.s64 	%p55, %rd3, 0;
	@%p55 bra 	$L__BB0_93;
	// begin inline asm
	trap;
	// end inline asm
$L__BB0_93:
	setp.ne.s32 	%p56, %r1, 0;
	barrier.sync 	0;
	@%p56 bra 	$L__BB0_96;
	// begin inline asm
	atom.add.release.gpu.u32 %r148,[%rd6],%r2;
	// end inline asm
$L__BB0_95:
	// begin inline asm
	ld.acquire.gpu.u32 %r150,[%rd6];
	// end inline asm
	xor.b32  	%r151, %r150, %r148;
	setp.gt.s32 	%p57, %r151, -1;
	@%p57 bra 	$L__BB0_95;
$L__BB0_96:
	setp.ne.s64 	%p58, %rd3, 0;
	barrier.sync 	0;
	atom.global.add.u32 	%r152, [%rd1], 1;
	@%p58 bra 	$L__BB0_98;
	// begin inline asm
	trap;
	// end inline asm
$L__BB0_98:
	setp.ne.s32 	%p59, %r1, 0;
	barrier.sync 	0;
	@%p59 bra 	$L__BB0_101;
	// begin inline asm
	atom.add.release.gpu.u32 %r153,[%rd6],%r2;
	// end inline asm
$L__BB0_100:
	// begin inline asm
	ld.acquire.gpu.u32 %r155,[%rd6];
	// end inline asm
	xor.b32  	%r156, %r155, %r153;
	setp.gt.s32 	%p60, %r156, -1;
	@%p60 bra 	$L__BB0_100;
$L__BB0_101:
	setp.ne.s64 	%p61, %rd4, %rd5;
	barrier.sync 	0;
	@%p61 bra 	$L__BB0_103;
	ld.global.u32 	%r157, [%rd1];
	mov.b32 	%r158, 8;
	st.local.v2.u32 	[%rd2], {%r158, %r157};
	mov.u64 	%rd78, $str;
	cvta.global.u64 	%rd79, %rd78;
	{ // callseq 8, 0
	.param .b64 param0;
	st.param.b64 	[param0], %rd79;
	.param .b64 param1;
	st.param.b64 	[param1], %rd8;
	.param .b32 retval0;
	call.uni (retval0), 
	vprintf, 
	(
	param0, 
	param1
	);
	ld.param.b32 	%r159, [retval0];
	} // callseq 8
$L__BB0_103:
	setp.ne.s64 	%p62, %rd3, 0;
	@%p62 bra 	$L__BB0_105;
	// begin inline asm
	trap;
	// end inline asm
$L__BB0_105:
	setp.ne.s32 	%p63, %r1, 0;
	barrier.sync 	0;
	@%p63 bra 	$L__BB0_108;
	// begin inline asm
	atom.add.release.gpu.u32 %r161,[%rd6],%r2;
	// end inline asm
$L__BB0_107:
	// begin inline asm
	ld.acquire.gpu.u32 %r163,[%rd6];
	// end inline asm
	xor.b32  	%r164, %r163, %r161;
	setp.gt.s32 	%p64, %r164, -1;
	@%p64 bra 	$L__BB0_107;
$L__BB0_108:
	setp.ne.s64 	%p65, %rd3, 0;
	barrier.sync 	0;
	atom.global.add.u32 	%r165, [%rd1], 1;
	@%p65 bra 	$L__BB0_110;
	// begin inline asm
	trap;
	// end inline asm
$L__BB0_110:
	setp.ne.s32 	%p66, %r1, 0;
	barrier.sync 	0;
	@%p66 bra 	$L__BB0_113;
	// begin inline asm
	atom.add.release.gpu.u32 %r166,[%rd6],%r2;
	// end inline asm
$L__BB0_112:
	// begin inline asm
	ld.acquire.gpu.u32 %r168,[%rd6];
	// end inline asm
	xor.b32  	%r169, %r168, %r166;
	setp.gt.s32 	%p67, %r169, -1;
	@%p67 bra 	$L__BB0_112;
$L__BB0_113:
	setp.ne.s64 	%p68, %rd4, %rd5;
	barrier.sync 	0;
	@%p68 bra 	$L__BB0_115;
	ld.global.u32 	%r170, [%rd1];
	mov.b32 	%r171, 9;
	st.local.v2.u32 	[%rd2], {%r171, %r170};
	mov.u64 	%rd85, $str;
	cvta.global.u64 	%rd86, %rd85;
	{ // callseq 9, 0
	.param .b64 param0;
	st.param.b64 	[param0], %rd86;
	.param .b64 param1;
	st.param.b64 	[param1], %rd8;
	.param .b32 retval0;
	call.uni (retval0), 
	vprintf, 
	(
	param0, 
	param1
	);
	ld.param.b32 	%r172, [retval0];
	} // callseq 9
$L__BB0_115:
	setp.ne.s64 	%p69, %rd3, 0;
	@%p69 bra 	$L__BB0_117;
	// begin inline asm
	trap;
	// end inline asm
$L__BB0_117:
	setp.ne.s32 	%p70, %r1, 0;
	barrier.sync 	0;
	@%p70 bra 	$L__BB0_120;
	// begin inline asm
	atom.add.release.gpu.u32 %r174,[%rd6],%r2;
	// end inline asm
$L__BB0_119:
	// begin inline asm
	ld.acquire.gpu.u32 %r176,[%rd6];
	// end inline asm
	xor.b32  	%r177, %r176, %r174;
	setp.gt.s32 	%p71, %r177, -1;
	@%p71 bra 	$L__BB0_119;
$L__BB0_120:
	barrier.sync 	0;
	ret;

}


// ===== COMPILED SASS (sm_100) =====

	.target	sm_100

	.elftype	@"ET_EXEC"


//--------------------- .note.nv.tkinfo           --------------------------
	.section	.note.nv.tkinfo,"",@"SHT_NOTE"
	.sectionflags	@"SHF_NOTE_NV_TKINFO"
	.tkinfo
        /*0018*/ 	.word	0x00000002
        /*0030*/ 	.string	""
        /*0030*/ 	.string	"ptxas"
        /*0030*/ 	.string	"Cuda compilation tools, release 13.0, V13.0.88"
        /*0030*/ 	.string	"Build cuda_13.0.r13.0/compiler.36424714_0"
        /*0030*/ 	.string	"-arch sm_100 -m 64 "



//--------------------- .note.nv.cuinfo           --------------------------
	.section	.note.nv.cuinfo,"",@"SHT_NOTE"
	.sectionflags	@"SHF_NOTE_NV_CUINFO"
        /*0018*/ 	.short	0x0002
        /*001a*/ 	.short	0x0064
        /*001c*/ 	.short	0x0082
	.zero		2


//--------------------- .nv.info                  --------------------------
	.section	.nv.info,"",@"SHT_CUDA_INFO"
	.align	4


	//----- nvinfo : EIATTR_REGCOUNT
	.align		4
        /*0000*/ 	.byte	0x04, 0x2f
        /*0002*/ 	.short	(.L_2 - .L_1)
	.align		4
.L_1:
        /*0004*/ 	.word	index@(_Z6kernelPi)
        /*0008*/ 	.word	0x0000001b


	//----- nvinfo : EIATTR_FRAME_SIZE
	.align		4
.L_2:
        /*000c*/ 	.byte	0x04, 0x11
        /*000e*/ 	.short	(.L_4 - .L_3)
	.align		4
.L_3:
        /*0010*/ 	.word	index@(_Z6kernelPi)
        /*0014*/ 	.word	0x00000008


	//----- nvinfo : EIATTR_MIN_STACK_SIZE
	.align		4
.L_4:
        /*0018*/ 	.byte	0x04, 0x12
        /*001a*/ 	.short	(.L_6 - .L_5)
	.align		4
.L_5:
        /*001c*/ 	.word	index@(_Z6kernelPi)
        /*0020*/ 	.word	0x00000008
.L_6:


//--------------------- .nv.compat                --------------------------
	.section	.nv.compat,"",@"SHT_CUDA_COMPAT_INFO"
	.align	4
        /*0000*/ 	.byte	0x02, 0x09, 0x00, 0x00, 0x02, 0x02, 0x01, 0x00, 0x02, 0x05, 0x05, 0x00, 0x03, 0x07, 0x01, 0x01
        /*0010*/ 	.byte	0x02, 0x03, 0x00, 0x00, 0x02, 0x06, 0x01, 0x00, 0x04, 0x0b, 0x08, 0x00, 0x09, 0x00, 0x00, 0x00
        /*0020*/ 	.byte	0x00, 0x00, 0x00, 0x00


//--------------------- .nv.info._Z6kernelPi      --------------------------
	.section	.nv.info._Z6kernelPi,"",@"SHT_CUDA_INFO"
	.sectionflags	@""
	.align	4


	//----- nvinfo : EIATTR_CUDA_API_VERSION
	.align		4
        /*0000*/ 	.byte	0x04, 0x37
        /*0002*/ 	.short	(.L_8 - .L_7)
.L_7:
        /*0004*/ 	.word	0x00000082


	//----- nvinfo : EIATTR_KPARAM_INFO
	.align		4
.L_8:
        /*0008*/ 	.byte	0x04, 0x17
        /*000a*/ 	.short	(.L_10 - .L_9)
.L_9:
        /*000c*/ 	.word	0x00000000
        /*0010*/ 	.short	0x0000
        /*0012*/ 	.short	0x0000
        /*0014*/ 	.byte	0x00, 0xf5, 0x21, 0x00


	//----- nvinfo : EIATTR_SPARSE_MMA_MASK
	.align		4
.L_10:
        /*0018*/ 	.byte	0x03, 0x50
        /*001a*/ 	.short	0x0000


	//----- nvinfo : EIATTR_MAXREG_COUNT
	.align		4
        /*001c*/ 	.byte	0x03, 0x1b
        /*001e*/ 	.short	0x00ff


	//----- nvinfo : EIATTR_NUM_BARRIERS
	.align		4
        /*0020*/ 	.byte	0x02, 0x4c
        /*0022*/ 	.byte	0x01
	.zero		1


	//----- nvinfo : EIATTR_EXTERNS
	.align		4
        /*0024*/ 	.byte	0x04, 0x0f
        /*0026*/ 	.short	(.L_12 - .L_11)


	//   ....[0]....
	.align		4
.L_11:
        /*0028*/ 	.word	index@(vprintf)


	//----- nvinfo : EIATTR_MERCURY_ISA_VERSION
	.align		4
.L_12:
        /*002c*/ 	.byte	0x03, 0x5f
        /*002e*/ 	.short	0x0101


	//----- nvinfo : EIATTR_INT_WARP_WIDE_INSTR_OFFSETS
	.align		4
        /*0030*/ 	.byte	0x04, 0x31
        /*0032*/ 	.short	(.L_14 - .L_13)


	//   ....[0]....
.L_13:
        /*0034*/ 	.word	0x00000020


	//   ....[1]....
        /*0038*/ 	.word	0x00000470


	//   ....[2]....
        /*003c*/ 	.word	0x00000580


	//   ....[3]....
        /*0040*/ 	.word	0x000008a0


	//   ....[4]....
        /*0044*/ 	.word	0x000009b0


	//   ....[5]....
        /*0048*/ 	.word	0x00000a80


	//   ....[6]....
        /*004c*/ 	.word	0x00000b50


	//   ....[7]....
        /*0050*/ 	.word	0x00000c60


	//   ....[8]....
        /*0054*/ 	.word	0x00000f80


	//   ....[9]....
        /*0058*/ 	.word	0x00001090


	//   ....[10]....
        /*005c*/ 	.word	0x00001160


	//   ....[11]....
        /*0060*/ 	.word	0x00001230


	//   ....[12]....
        /*0064*/ 	.word	0x00001340


	//   ....[13]....
        /*0068*/ 	.word	0x00001660


	//   ....[14]....
        /*006c*/ 	.word	0x00001770


	//   ....[15]....
        /*0070*/ 	.word	0x00001840


	//   ....[16]....
        /*0074*/ 	.word	0x00001910


	//   ....[17]....
        /*0078*/ 	.word	0x00001a20


	//   ....[18]....
        /*007c*/ 	.word	0x00001d40


	//   ....[19]....
        /*0080*/ 	.word	0x00001e50


	//   ....[20]....
        /*0084*/ 	.word	0x00001f20


	//   ....[21]....
        /*0088*/ 	.word	0x00001ff0


	//   ....[22]....
        /*008c*/ 	.word	0x00002100


	//   ....[23]....
        /*0090*/ 	.word	0x00002420


	//   ....[24]....
        /*0094*/ 	.word	0x00002530


	//   ....[25]....
        /*0098*/ 	.word	0x00002600


	//   ....[26]....
        /*009c*/ 	.word	0x000026d0


	//   ....[27]....
        /*00a0*/ 	.word	0x000027e0


	//   ....[28]....
        /*00a4*/ 	.word	0x00002b00


	//   ....[29]....
        /*00a8*/ 	.word	0x00002c10


	//   ....[30]....
        /*00ac*/ 	.word	0x00002ce0


	//   ....[31]....
        /*00b0*/ 	.word	0x00002db0


	//   ....[32]....
        /*00b4*/ 	.word	0x00002ec0


	//   ....[33]....
        /*00b8*/ 	.word	0x000031e0


	//   ....[34]....
        /*00bc*/ 	.word	0x000032f0


	//   ....[35]....
        /*00c0*/ 	.word	0x000033c0


	//   ....[36]....
        /*00c4*/ 	.word	0x00003490


	//   ....[37]....
        /*00c8*/ 	.word	0x000035a0


	//   ....[38]....
        /*00cc*/ 	.word	0x000038c0


	//   ....[39]....
        /*00d0*/ 	.word	0x000039d0


	//   ....[40]....
        /*00d4*/ 	.word	0x00003aa0


	//   ....[41]....
        /*00d8*/ 	.word	0x00003b70


	//   ....[42]....
        /*00dc*/ 	.word	0x00003c80


	//   ....[43]....
        /*00e0*/ 	.word	0x00003f40


	//   ....[44]....
        /*00e4*/ 	.word	0x00004050


	//   ....[45]....
        /*00e8*/ 	.word	0x00004120


	//   ....[46]....
        /*00ec*/ 	.word	0x000041f0


	//   ....[47]....
        /*00f0*/ 	.word	0x00004300


	//   ....[48]....
        /*00f4*/ 	.word	0x00004560


	//   ....[49]....
        /*00f8*/ 	.word	0x00004670


	//   ....[50]....
        /*00fc*/ 	.word	0x00004a50


	//   ....[51]....
        /*0100*/ 	.word	0x00004d90


	//   ....[52]....
        /*0104*/ 	.word	0x000050d0


	//   ....[53]....
        /*0108*/ 	.word	0x00005410


	//   ....[54]....
        /*010c*/ 	.word	0x00005750


	//   ....[55]....
        /*0110*/ 	.word	0x00005a90


	//   ....[56]....
        /*0114*/ 	.word	0x00005dd0


	//   ....[57]....
        /*0118*/ 	.word	0x00006110


	//   ....[58]....
        /*011c*/ 	.word	0x00006450


	//----- nvinfo : EIATTR_COOP_GROUP_MASK_REGIDS
	.align		4
.L_14:
        /*0120*/ 	.byte	0x04, 0x29
        /*0122*/ 	.short	(.L_16 - .L_15)


	//   ....[0]....
.L_15:
        /*0124*/ 	.word	0xffffffff


	//   ....[1]....
        /*0128*/ 	.word	0xffffffff


	//   ....[2]....
        /*012c*/ 	.word	0xffffffff


	//   ....[3]....
        /*0130*/ 	.word	0xffffffff


	//   ....[4]....
        /*0134*/ 	.word	0xffffffff


	//   ....[5]....
        /*0138*/ 	.word	0xffffffff


	//   ....[6]....
        /*013c*/ 	.word	0xffffffff


	//   ....[7]....
        /*0140*/ 	.word	0xffffffff


	//   ....[8]....
        /*0144*/ 	.word	0xffffffff


	//   ....[9]....
        /*0148*/ 	.word	0xffffffff


	//   ....[10]....
        /*014c*/ 	.word	0xffffffff


	//   ....[11]....
        /*0150*/ 	.word	0xffffffff


	//   ....[12]....
        /*0154*/ 	.word	0xffffffff


	//   ....[13]....
        /*0158*/ 	.word	0xffffffff


	//   ....[14]....
        /*015c*/ 	.word	0xffffffff


	//   ....[15]....
        /*0160*/ 	.word	0xffffffff


	//   ....[16]....
        /*0164*/ 	.word	0xffffffff


	//   ....[17]....
        /*0168*/ 	.word	0xffffffff


	//   ....[18]....
        /*016c*/ 	.word	0xffffffff


	//   ....[19]....
        /*0170*/ 	.word	0xffffffff


	//   ....[20]....
        /*0174*/ 	.word	0xffffffff


	//   ....[21]....
        /*0178*/ 	.word	0xffffffff


	//   ....[22]....
        /*017c*/ 	.word	0xffffffff


	//   ....[23]....
        /*0180*/ 	.word	0xffffffff


	//   ....[24]....
        /*0184*/ 	.word	0xffffffff


	//   ....[25]....
        /*0188*/ 	.word	0xffffffff


	//   ....[26]....
        /*018c*/ 	.word	0xffffffff


	//   ....[27]....
        /*0190*/ 	.word	0xffffffff


	//   ....[28]....
        /*0194*/ 	.word	0xffffffff


	//   ....[29]....
        /*0198*/ 	.word	0xffffffff


	//   ....[30]....
        /*019c*/ 	.word	0xffffffff


	//   ....[31]....
        /*01a0*/ 	.word	0xffffffff


	//   ....[32]....
        /*01a4*/ 	.word	0xffffffff


	//   ....[33]....
        /*01a8*/ 	.word	0xffffffff


	//   ....[34]....
        /*01ac*/ 	.word	0xffffffff


	//   ....[35]....
        /*01b0*/ 	.word	0xffffffff


	//   ....[36]....
        /*01b4*/ 	.word	0xffffffff


	//   ....[37]....
        /*01b8*/ 	.word	0xffffffff


	//   ....[38]....
        /*01bc*/ 	.word	0xffffffff


	//   ....[39]....
        /*01c0*/ 	.word	0x0500000f


	//   ....[40]....
        /*01c4*/ 	.word	0xffffffff


	//   ....[41]....
        /*01c8*/ 	.word	0x0500000f


	//   ....[42]....
        /*01cc*/ 	.word	0x0500000f


	//   ....[43]....
        /*01d0*/ 	.word	0x0500000f


	//   ....[44]....
        /*01d4*/ 	.word	0x0500000f


	//   ....[45]....
        /*01d8*/ 	.word	0x0500000f


	//   ....[46]....
        /*01dc*/ 	.word	0x0500000f


	//   ....[47]....
        /*01e0*/ 	.word	0x0500000f


	//   ....[48]....
        /*01e4*/ 	.word	0x0500000f


	//   ....[49]....
        /*01e8*/ 	.word	0x0500000f


	//   ....[50]....
        /*01ec*/ 	.word	0x0500000f


	//   ....[51]....
        /*01f0*/ 	.word	0x0500000f


	//   ....[52]....
        /*01f4*/ 	.word	0x0500000f


	//   ....[53]....
        /*01f8*/ 	.word	0x0500000f


	//   ....[54]....
        /*01fc*/ 	.word	0x0500000f


	//   ....[55]....
        /*0200*/ 	.word	0x0500000f


	//   ....[56]....
        /*0204*/ 	.word	0x0500000f


	//   ....[57]....
        /*0208*/ 	.word	0x0500000f


	//   ....[58]....
        /*020c*/ 	.word	0x0500000f


	//   ....[59]....
        /*0210*/ 	.word	0x0500000f


	//   ....[60]....
        /*0214*/ 	.word	0x0500000f


	//   ....[61]....
        /*0218*/ 	.word	0x0500000f


	//   ....[62]....
        /*021c*/ 	.word	0x0500000f


	//   ....[63]....
        /*0220*/ 	.word	0x0500000f


	//   ....[64]....
        /*0224*/ 	.word	0x0500000f


	//   ....[65]....
        /*0228*/ 	.word	0x0500000f


	//   ....[66]....
        /*022c*/ 	.word	0x0500000f


	//   ....[67]....
        /*0230*/ 	.word	0x0500000f


	//   ....[68]....
        /*0234*/ 	.word	0x0500000f


	//   ....[69]....
        /*0238*/ 	.word	0x0500000f


	//   ....[70]....
        /*023c*/ 	.word	0x0500000f


	//   ....[71]....
        /*0240*/ 	.word	0x0500000f


	//   ....[72]....
        /*0244*/ 	.word	0x0500000f


	//   ....[73]....
        /*0248*/ 	.word	0x0500000f


	//   ....[74]....
        /*024c*/ 	.word	0x0500000f


	//   ....[75]....
        /*0250*/ 	.word	0x0500000f


	//   ....[76]....
        /*0254*/ 	.word	0x0500000f


	//   ....[77]....
        /*0258*/ 	.word	0x0500000f


	//   ....[78]....
        /*025c*/ 	.word	0x0500000f


	//----- nvinfo : EIATTR_COOP_GROUP_INSTR_OFFSETS
	.align		4
.L_16:
        /*0260*/ 	.byte	0x04, 0x28
        /*0262*/ 	.short	(.L_18 - .L_17)


	//   ....[0]....
.L_17:
        /*0264*/ 	.word	0x000003f0


	//   ....[1]....
        /*0268*/ 	.word	0x00000630


	//   ....[2]....
        /*026c*/ 	.word	0x00000860


	//   ....[3]....
        /*0270*/ 	.word	0x00000ab0


	//   ....[4]....
        /*0274*/ 	.word	0x00000ae0


	//   ....[5]....
        /*0278*/ 	.word	0x00000d10


	//   ....[6]....
        /*027c*/ 	.word	0x00000f40


	//   ....[7]....
        /*0280*/ 	.word	0x00001190


	//   ....[8]....
        /*0284*/ 	.word	0x000011c0


	//   ....[9]....
        /*0288*/ 	.word	0x000013f0


	//   ....[10]....
        /*028c*/ 	.word	0x00001620


	//   ....[11]....
        /*0290*/ 	.word	0x00001870


	//   ....[12]....
        /*0294*/ 	.word	0x000018a0


	//   ....[13]....
        /*0298*/ 	.word	0x00001ad0


	//   ....[14]....
        /*029c*/ 	.word	0x00001d00


	//   ....[15]....
        /*02a0*/ 	.word	0x00001f50


	//   ....[16]....
        /*02a4*/ 	.word	0x00001f80


	//   ....[17]....
        /*02a8*/ 	.word	0x000021b0


	//   ....[18]....
        /*02ac*/ 	.word	0x000023e0


	//   ....[19]....
        /*02b0*/ 	.word	0x00002630


	//   ....[20]....
        /*02b4*/ 	.word	0x00002660


	//   ....[21]....
        /*02b8*/ 	.word	0x00002890


	//   ....[22]....
        /*02bc*/ 	.word	0x00002ac0


	//   ....[23]....
        /*02c0*/ 	.word	0x00002d10


	//   ....[24]....
        /*02c4*/ 	.word	0x00002d40


	//   ....[25]....
        /*02c8*/ 	.word	0x00002f70


	//   ....[26]....
        /*02cc*/ 	.word	0x000031a0


	//   ....[27]....
        /*02d0*/ 	.word	0x000033f0


	//   ....[28]....
        /*02d4*/ 	.word	0x00003420


	//   ....[29]....
        /*02d8*/ 	.word	0x00003650


	//   ....[30]....
        /*02dc*/ 	.word	0x00003880


	//   ....[31]....
        /*02e0*/ 	.word	0x00003ad0


	//   ....[32]....
        /*02e4*/ 	.word	0x00003b00


	//   ....[33]....
        /*02e8*/ 	.word	0x00003d30


	//   ....[34]....
        /*02ec*/ 	.word	0x00003f00


	//   ....[35]....
        /*02f0*/ 	.word	0x00004150


	//   ....[36]....
        /*02f4*/ 	.word	0x00004180


	//   ....[37]....
        /*02f8*/ 	.word	0x000043b0


	//   ....[38]....
        /*02fc*/ 	.word	0x00004520


	//   ....[39]....
        /*0300*/ 	.word	0x00004790


	//   ....[40]....
        /*0304*/ 	.word	0x000047e0


	//   ....[41]....
        /*0308*/ 	.word	0x00004870


	//   ....[42]....
        /*030c*/ 	.word	0x00004930


	//   ....[43]....
        /*0310*/ 	.word	0x00004a10


	//   ....[44]....
        /*0314*/ 	.word	0x00004b00


	//   ....[45]....
        /*0318*/ 	.word	0x00004bb0


	//   ....[46]....
        /*031c*/ 	.word	0x00004c70


	//   ....[47]....
        /*0320*/ 	.word	0x00004d50


	//   ....[48]....
        /*0324*/ 	.word	0x00004e40


	//   ....[49]....
        /*0328*/ 	.word	0x00004ef0


	//   ....[50]....
        /*032c*/ 	.word	0x00004fb0


	//   ....[51]....
        /*0330*/ 	.word	0x00005090


	//   ....[52]....
        /*0334*/ 	.word	0x00005180


	//   ....[53]....
        /*0338*/ 	.word	0x00005230


	//   ....[54]....
        /*033c*/ 	.word	0x000052f0


	//   ....[55]....
        /*0340*/ 	.word	0x000053d0


	//   ....[56]....
        /*0344*/ 	.word	0x000054c0


	//   ....[57]....
        /*0348*/ 	.word	0x00005570


	//   ....[58]....
        /*034c*/ 	.word	0x00005630


	//   ....[59]....
        /*0350*/ 	.word	0x00005710


	//   ....[60]....
        /*0354*/ 	.word	0x00005800


	//   ....[61]....
        /*0358*/ 	.word	0x000058b0


	//   ....[62]....
        /*035c*/ 	.word	0x00005970


	//   ....[63]....
        /*0360*/ 	.word	0x00005a50


	//   ....[64]....
        /*0364*/ 	.word	0x00005b40


	//   ....[65]....
        /*0368*/ 	.word	0x00005bf0


	//   ....[66]....
        /*036c*/ 	.word	0x00005cb0


	//   ....[67]....
        /*0370*/ 	.word	0x00005d90


	//   ....[68]....
        /*0374*/ 	.word	0x00005e80


	//   ....[69]....
        /*0378*/ 	.word	0x00005f30


	//   ....[70]....
        /*037c*/ 	.word	0x00005ff0


	//   ....[71]....
        /*0380*/ 	.word	0x000060d0


	//   ....[72]....
        /*0384*/ 	.word	0x000061c0


	//   ....[73]....
        /*0388*/ 	.word	0x00006270


	//   ....[74]....
        /*038c*/ 	.word	0x00006330


	//   ....[75]....
        /*0390*/ 	.word	0x00006410


	//   ....[76]....
        /*0394*/ 	.word	0x00006500


	//   ....[77]....
        /*0398*/ 	.word	0x000065b0


	//   ....[78]....
        /*039c*/ 	.word	0x00006670


	//----- nvinfo : EIATTR_VRC_CTA_INIT_COUNT
	.align		4
.L_18:
        /*03a0*/ 	.byte	0x02, 0x4a
	.zero		1
	.zero		1


	//----- nvinfo : EIATTR_SYSCALL_OFFSETS
	.align		4
        /*03a4*/ 	.byte	0x04, 0x46
        /*03a6*/ 	.short	(.L_20 - .L_19)


	//   ....[0]....
.L_19:
        /*03a8*/ 	.word	0x00000710


	//   ....[1]....
        /*03ac*/ 	.word	0x00000df0


	//   ....[2]....
        /*03b0*/ 	.word	0x000014d0


	//   ....[3]....
        /*03b4*/ 	.word	0x00001bb0


	//   ....[4]....
        /*03b8*/ 	.word	0x00002290


	//   ....[5]....
        /*03bc*/ 	.word	0x00002970


	//   ....[6]....
        /*03c0*/ 	.word	0x00003050


	//   ....[7]....
        /*03c4*/ 	.word	0x00003730


	//   ....[8]....
        /*03c8*/ 	.word	0x00003e10


	//   ....[9]....
        /*03cc*/ 	.word	0x00004490


	//----- nvinfo : EIATTR_EXIT_INSTR_OFFSETS
	.align		4
.L_20:
        /*03d0*/ 	.byte	0x04, 0x1c
        /*03d2*/ 	.short	(.L_22 - .L_21)


	//   ....[0]....
.L_21:
        /*03d4*/ 	.word	0x000047d0


	//   ....[1]....
        /*03d8*/ 	.word	0x000047f0


	//----- nvinfo : EIATTR_CRS_STACK_SIZE
	.align		4
.L_22:
        /*03dc*/ 	.byte	0x04, 0x1e
        /*03de*/ 	.short	(.L_24 - .L_23)
.L_23:
        /*03e0*/ 	.word	0x00000000


	//----- nvinfo : EIATTR_CBANK_PARAM_SIZE
	.align		4
.L_24:
        /*03e4*/ 	.byte	0x03, 0x19
        /*03e6*/ 	.short	0x0008


	//----- nvinfo : EIATTR_PARAM_CBANK
	.align		4
        /*03e8*/ 	.byte	0x04, 0x0a
        /*03ea*/ 	.short	(.L_26 - .L_25)
	.align		4
.L_25:
        /*03ec*/ 	.word	index@(.nv.constant0._Z6kernelPi)
        /*03f0*/ 	.short	0x0380
        /*03f2*/ 	.short	0x0008


	//----- nvinfo : EIATTR_SW_WAR
	.align		4
.L_26:
        /*03f4*/ 	.byte	0x04, 0x36
        /*03f6*/ 	.short	(.L_28 - .L_27)
.L_27:
        /*03f8*/ 	.word	0x00000008
.L_28:


//--------------------- .nv.callgraph             --------------------------
	.section	.nv.callgraph,"",@"SHT_CUDA_CALLGRAPH"
	.align	4
	.sectionentsize	8
	.align		4
        /*0000*/ 	.word	0x00000000
	.align		4
        /*0004*/ 	.word	0xffffffff
	.align		4
        /*0008*/ 	.word	index@(_Z6kernelPi)
	.align		4
        /*000c*/ 	.word	index@(vprintf)
	.align		4
        /*0010*/ 	.word	0x00000000
	.align		4
        /*0014*/ 	.word	0xfffffffe
	.align		4
        /*0018*/ 	.word	0x00000000
	.align		4
        /*001c*/ 	.word	0xfffffffd
	.align		4
        /*0020*/ 	.word	0x00000000
	.align		4
        /*0024*/ 	.word	0xfffffffc


//--------------------- .nv.constant4             --------------------------
	.section	.nv.constant4,"a",@progbits
	.align	8
	.align		8
.nv.constant4:
        /*0000*/ 	.dword	vprintf
	.align		8
        /*0008*/ 	.dword	$str


//--------------------- .text._Z6kernelPi         --------------------------
	.section	.text._Z6kernelPi,"ax",@progbits
	.align	128
        .global         _Z6kernelPi
        .type           _Z6kernelPi,@function
        .size           _Z6kernelPi,(.L_x_220 - _Z6kernelPi)
        .other          _Z6kernelPi,@"STO_CUDA_ENTRY STV_DEFAULT"
_Z6kernelPi:
.text._Z6kernelPi:
[----:B------:R-:W0:Y:S01]  /*0000*/  LDC R1, c[0x0][0x37c] ;  /* 0x0000df00ff017b82 */ /* 0x000e220000000800 */
[----:B------:R-:W1:Y:S01]  /*0010*/  S2R R4, SR_LANEID ;  /* 0x0000000000047919 */ /* 0x000e620000000000 */
[----:B------:R-:W-:-:S06]  /*0020*/  VOTEU.ANY UR4, UPT, PT ;  /* 0x0000000000047886 */ /* 0x000fcc00038e0100 */
[----:B------:R-:W2:Y:S01]  /*0030*/  LDC.64 R8, c[0x0][0x380] ;  /* 0x0000e000ff087b82 */ /* 0x000ea20000000a00 */
[----:B------:R-:W-:Y:S02]  /*0040*/  UFLO.U32 UR5, UR4 ;  /* 0x00000004000572bd */ /* 0x000fe400080e0000 */
[----:B------:R-:W2:Y:S01]  /*0050*/  POPC R3, UR4 ;  /* 0x0000000400037d09 */ /* 0x000ea20008000000 */
[----:B------:R-:W3:Y:S01]  /*0060*/  LDCU UR13, c[0x0][0x2fc] ;  /* 0x00005f80ff0d77ac */ /* 0x000ee20008000800 */
[----:B0-----:R-:W-:Y:S01]  /*0070*/  VIADD R1, R1, 0xfffffff8 ;  /* 0xfffffff801017836 */ /* 0x001fe20000000000 */
[----:B------:R-:W2:Y:S02]  /*0080*/  LDCU.64 UR38, c[0x0][0x358] ;  /* 0x00006b00ff2677ac */ /* 0x000ea40008000a00 */
[----:B------:R-:W0:Y:S01]  /*0090*/  S2UR UR8, SR_CTAID.Z ;  /* 0x00000000000879c3 */ /* 0x000e220000002700 */
[----:B------:R-:W4:Y:S01]  /*00a0*/  LDCU UR7, c[0x0][0x370] ;  /* 0x00006e00ff0777ac */ /* 0x000f220008000800 */
[----:B------:R-:W5:Y:S06]  /*00b0*/  S2R R0, SR_TID.X ;  /* 0x0000000000007919 */ /* 0x000f6c0000002100 */
[----:B------:R-:W-:Y:S01]  /*00c0*/  S2UR UR4, SR_CTAID.X ;  /* 0x00000000000479c3 */ /* 0x000fe20000002500 */
[----:B------:R-:W5:Y:S07]  /*00d0*/  S2R R19, SR_TID.Y ;  /* 0x0000000000137919 */ /* 0x000f6e0000002200 */
[----:B------:R-:W3:Y:S01]  /*00e0*/  S2UR UR6, SR_CTAID.Y ;  /* 0x00000000000679c3 */ /* 0x000ee20000002600 */
[----:B------:R-:W4:Y:S01]  /*00f0*/  S2R R2, SR_TID.Z ;  /* 0x0000000000027919 */ /* 0x000f220000002300 */
[----:B-1----:R-:W-:Y:S01]  /*0100*/  ISETP.EQ.U32.AND P0, PT, R4, UR5, PT ;  /* 0x0000000504007c0c */ /* 0x002fe2000bf02070 */
[----:B------:R-:W1:Y:S01]  /*0110*/  LDCU UR5, c[0x0][0x374] ;  /* 0x00006e80ff0577ac */ /* 0x000e620008000800 */
[----:B------:R-:W-:-:S05]  /*0120*/  CS2R.32 R22, SR_CgaSize ;  /* 0x0000000000167805 */ /* 0x000fca0000008a00 */
[----:B------:R-:W-:-:S05]  /*0130*/  IMAD R22, R22, -0xa0, RZ ;  /* 0xffffff6016167824 */ /* 0x000fca00078e02ff */
[----:B------:R-:W-:-:S14]  /*0140*/  R2UR UR14, R22 ;  /* 0x00000000160e72ca */ /* 0x000fdc00000e0000 */
[----:B------:R-:W0:Y:S01]  /*0150*/  LDCU UR14, c[0x0][UR14+0x258] ;  /* 0x00004b000e0e77ac */ /* 0x000e220008000800 */
[----:B------:R-:W3:Y:S01]  /*0160*/  LDCU UR40, c[0x0][0x378] ;  /* 0x00006f00ff2877ac */ /* 0x000ee20008000800 */
[----:B------:R-:W-:-:S05]  /*0170*/  CS2R.32 R22, SR_CgaSize ;  /* 0x0000000000167805 */ /* 0x000fca0000008a00 */
[----:B------:R-:W-:-:S05]  /*0180*/  IMAD R22, R22, -0xa0, RZ ;  /* 0xffffff6016167824 */ /* 0x000fca00078e02ff */
[----:B------:R-:W-:-:S14]  /*0190*/  R2UR UR15, R22 ;  /* 0x00000000160f72ca */ /* 0x000fdc00000e0000 */
[----:B------:R-:W1:Y:S01]  /*01a0*/  LDCU UR15, c[0x0][UR15+0x254] ;  /* 0x00004a800f0f77ac */ /* 0x000e620008000800 */
[----:B--2---:R2:W-:Y:S01]  /*01b0*/  @P0 REDG.E.ADD.STRONG.GPU desc[UR38][R8.64], R3 ;  /* 0x000000030800098e */ /* 0x0045e2000c12e126 */
[----:B------:R-:W2:Y:S01]  /*01c0*/  LDCU UR16, c[0x0][0x360] ;  /* 0x00006c00ff1077ac */ /* 0x000ea20008000800 */
[----:B-----5:R-:W-:Y:S01]  /*01d0*/  IMAD.IADD R22, R0, 0x1, R19 ;  /* 0x0000000100167824 */ /* 0x020fe200078e0213 */
[----:B------:R-:W5:Y:S01]  /*01e0*/  LDCU UR17, c[0x0][0x364] ;  /* 0x00006c80ff1177ac */ /* 0x000f620008000800 */
[----:B0-----:R-:W-:Y:S01]  /*01f0*/  IMAD.U32 R16, RZ, RZ, UR14 ;  /* 0x0000000eff107e24 */ /* 0x001fe2000f8e00ff */
[----:B------:R-:W0:Y:S02]  /*0200*/  LDCU UR12, c[0x0][0x2f8] ;  /* 0x00005f00ff0c77ac */ /* 0x000e240008000800 */
[----:B----4-:R-:W-:Y:S01]  /*0210*/  LOP3.LUT R22, R22, R2, RZ, 0xfc, !PT ;  /* 0x0000000216167212 */ /* 0x010fe200078efcff */
[----:B------:R-:W-:Y:S01]  /*0220*/  UIADD3 UR10, UPT, UPT, URZ, -UR7, URZ ;  /* 0x80000007ff0a7290 */ /* 0x000fe2000fffe0ff */
[----:B------:R-:W4:Y:S01]  /*0230*/  LDCU UR9, c[0x0][0x368] ;  /* 0x00006d00ff0977ac */ /* 0x000f220008000800 */
[----:B-1----:R-:W-:Y:S01]  /*0240*/  IMAD.U32 R17, RZ, RZ, UR15 ;  /* 0x0000000fff117e24 */ /* 0x002fe2000f8e00ff */
[----:B------:R-:W-:-:S02]  /*0250*/  UIADD3 UR18, UPT, UPT, -UR8, URZ, URZ ;  /* 0x000000ff08127290 */ /* 0x000fc4000fffe1ff */
[----:B------:R-:W-:Y:S02]  /*0260*/  UIMAD UR8, UR5, UR8, URZ ;  /* 0x00000008050872a4 */ /* 0x000fe4000f8e02ff */
[----:B------:R-:W-:Y:S01]  /*0270*/  UIMAD UR5, UR10, UR5, URZ ;  /* 0x000000050a0572a4 */ /* 0x000fe2000f8e02ff */
[----:B-----5:R-:W-:Y:S01]  /*0280*/  IMAD R19, R2, UR17, R19 ;  /* 0x0000001102137c24 */ /* 0x020fe2000f8e0213 */
[----:B---3--:R-:W-:Y:S02]  /*0290*/  UIADD3 UR11, UPT, UPT, UR4, UR6, URZ ;  /* 0x00000006040b7290 */ /* 0x008fe4000fffe0ff */
[----:B------:R-:W-:Y:S01]  /*02a0*/  UIADD3 UR6, UP2, UPT, UR8, UR6, URZ ;  /* 0x0000000608067290 */ /* 0x000fe2000ff5e0ff */
[----:B0-----:R-:W-:Y:S01]  /*02b0*/  IADD3 R18, P0, PT, R1, UR12, RZ ;  /* 0x0000000c01127c10 */ /* 0x001fe2000ff1e0ff */
[----:B------:R-:W-:Y:S01]  /*02c0*/  UISETP.NE.U32.AND UP0, UPT, UR14, URZ, UPT ;  /* 0x000000ff0e00728c */ /* 0x000fe2000bf05070 */
[----:B--2---:R-:W-:Y:S01]  /*02d0*/  IMAD R19, R19, UR16, R0 ;  /* 0x0000001013137c24 */ /* 0x004fe2000f8e0200 */
[----:B------:R-:W-:-:S02]  /*02e0*/  UIMAD UR40, UR40, UR5, -0x7fffffff ;  /* 0x80000001282874a4 */ /* 0x000fc4000f8e0205 */
[----:B------:R-:W-:Y:S01]  /*02f0*/  UIADD3.X UR8, UPT, UPT, URZ, URZ, URZ, UP2, !UPT ;  /* 0x000000ffff087290 */ /* 0x000fe200097fe4ff */
[----:B------:R-:W-:Y:S01]  /*0300*/  IMAD.X R2, RZ, RZ, UR13, P0 ;  /* 0x0000000dff027e24 */ /* 0x000fe200080e06ff */
[----:B------:R-:W-:Y:S01]  /*0310*/  UMOV UR5, URZ ;  /* 0x000000ff00057c82 */ /* 0x000fe20008000000 */
[----:B------:R-:W-:Y:S02]  /*0320*/  UISETP.NE.AND.EX UP0, UPT, UR15, URZ, UPT, UP0 ;  /* 0x000000ff0f00728c */ /* 0x000fe4000bf05300 */
[----:B------:R-:W-:Y:S02]  /*0330*/  UIMAD.WIDE.U32 UR4, UR7, UR6, UR4 ;  /* 0x00000006070472a5 */ /* 0x000fe4000f8e0004 */
[----:B------:R-:W-:Y:S02]  /*0340*/  UIMAD UR6, UR16, UR17, URZ ;  /* 0x00000011100672a4 */ /* 0x000fe4000f8e02ff */
[----:B------:R-:W-:Y:S02]  /*0350*/  UIMAD UR8, UR8, UR7, URZ ;  /* 0x00000007080872a4 */ /* 0x000fe4000f8e02ff */
[----:B----4-:R-:W-:-:S02]  /*0360*/  UIMAD UR6, UR6, UR9, URZ ;  /* 0x00000009060672a4 */ /* 0x010fc4000f8e02ff */
[----:B------:R-:W-:Y:S02]  /*0370*/  UIADD3 UR5, UPT, UPT, UR5, UR8, URZ ;  /* 0x0000000805057290 */ /* 0x000fe4000fffe0ff */
[----:B------:R-:W-:Y:S02]  /*0380*/  UISETP.NE.AND UP1, UPT, UR11, UR18, UPT ;  /* 0x000000120b00728c */ /* 0x000fe4000bf25270 */
[----:B------:R-:W-:Y:S02]  /*0390*/  UIMAD.WIDE.U32 UR36, UR4, UR6, URZ ;  /* 0x00000006042472a5 */ /* 0x000fe4000f8e00ff */
[----:B------:R-:W-:Y:S02]  /*03a0*/  UIMAD UR5, UR5, UR6, URZ ;  /* 0x00000006050572a4 */ /* 0x000fe4000f8e02ff */
[----:B------:R-:W-:Y:S02]  /*03b0*/  USEL UR40, UR40, 0x1, !UP1 ;  /* 0x0000000128287887 */ /* 0x000fe4000c800000 */
[----:B------:R-:W-:Y:S01]  /*03c0*/  UIADD3 UR41, UPT, UPT, UR37, UR5, URZ ;  /* 0x0000000525297290 */ /* 0x000fe2000fffe0ff */
[----:B------:R-:W-:Y:S11]  /*03d0*/  BRA.U UP0, `(.L_x_0) ;  /* 0x0000000100047547 */ /* 0x000ff6000b800000 */
[----:B------:R-:W-:Y:S05]  /*03e0*/  BPT.TRAP 0x1 ;  /* 0x000000040000795c */ /* 0x000fea0000300000 */
.L_x_0:
[----:B------:R-:W-:Y:S01]  /*03f0*/  BAR.SYNC.DEFER_BLOCKING 0x0 ;  /* 0x0000000000007b1d */ /* 0x000fe20000010000 */
[----:B------:R-:W-:-:S05]  /*0400*/  IADD3 R0, P1, PT, RZ, -R19, RZ ;  /* 0x80000013ff007210 */ /* 0x000fca0007f3e0ff */
[----:B------:R-:W-:Y:S01]  /*0410*/  BSSY B0, `(.L_x_1) ;  /* 0x000001f000007945 */ /* 0x000fe20003800000 */
[----:B------:R-:W-:Y:S01]  /*0420*/  ISETP.NE.U32.AND P0, PT, R0, UR36, PT ;  /* 0x0000002400007c0c */ /* 0x000fe2000bf05070 */
[----:B------:R-:W-:Y:S01]  /*0430*/  IMAD.X R0, RZ, RZ, -0x1, P1 ;  /* 0xffffffffff007424 */ /* 0x000fe200008e06ff */
[----:B------:R-:W-:-:S04]  /*0440*/  ISETP.NE.AND P1, PT, R22, RZ, PT ;  /* 0x000000ff1600720c */ /* 0x000fc80003f25270 */
[----:B------:R-:W-:-:S09]  /*0450*/  ISETP.NE.AND.EX P0, PT, R0, UR41, PT, P0 ;  /* 0x0000002900007c0c */ /* 0x000fd2000bf05300 */
[----:B------:R-:W-:Y:S05]  /*0460*/  @P1 BRA `(.L_x_2) ;  /* 0x0000000000641947 */ /* 0x000fea0003800000 */
[----:B------:R-:W-:Y:S02]  /*0470*/  VOTEU.ANY UR4, UPT, PT ;  /* 0x0000000000047886 */ /* 0x000fe400038e0100 */
[----:B------:R-:W0:Y:S08]  /*0480*/  FLO.U32 R5, UR4 ;  /* 0x0000000400057d00 */ /* 0x000e3000080e0000 */
[----:B------:R-:W1:Y:S01]  /*0490*/  POPC R0, UR4 ;  /* 0x0000000400007d09 */ /* 0x000e620008000000 */
[----:B0-----:R-:W-:Y:S01]  /*04a0*/  ISETP.EQ.U32.AND P1, PT, R5, R4, PT ;  /* 0x000000040500720c */ /* 0x001fe20003f22070 */
[----:B-1----:R-:W-:-:S12]  /*04b0*/  IMAD R3, R0, UR40, RZ ;  /* 0x0000002800037c24 */ /* 0x002fd8000f8e02ff */
[----:B------:R-:W-:Y:S01]  /*04c0*/  @!PT LDS RZ, [RZ] ;  /* 0x00000000fffff984 */ /* 0x000fe20000000800 */
[----:B------:R-:W-:Y:S01]  /*04d0*/  @!PT LDS RZ, [RZ] ;  /* 0x00000000fffff984 */ /* 0x000fe20000000800 */
[----:B------:R-:W-:Y:S01]  /*04e0*/  @!PT LDS RZ, [RZ] ;  /* 0x00000000fffff984 */ /* 0x000fe20000000800 */
[----:B------:R-:W-:Y:S01]  /*04f0*/  @!PT LDS RZ, [RZ] ;  /* 0x00000000fffff984 */ /* 0x000fe20000000800 */
[----:B------:R-:W-:-:S00]  /*0500*/  @P1 MEMBAR.ALL.CTA ;  /* 0x0000000000001992 */ /* 0x000fc00000008000 */
[----:B------:R-:W-:Y:S06]  /*0510*/  @P1 MEMBAR.ALL.GPU ;  /* 0x0000000000001992 */ /* 0x000fec000000a000 */
[----:B------:R-:W-:-:S00]  /*0520*/  @P1 ERRBAR ;  /* 0x00000000000019ab */ /* 0x000fc00000000000 */
[----:B------:R-:W-:Y:S06]  /*0530*/  @P1 CGAERRBAR ;  /* 0x00000000000015ab */ /* 0x000fec0000000000 */
[----:B------:R-:W2:Y:S01]  /*0540*/  @P1 ATOM.E.ADD.STRONG.GPU PT, R4, desc[UR38][R16.64+0x4], R3 ;  /* 0x800004031004198a */ /* 0x000ea200081ef126 */
[----:B------:R-:W0:Y:S02]  /*0550*/  S2R R6, SR_LTMASK ;  /* 0x0000000000067919 */ /* 0x000e240000003900 */
[----:B0-----:R-:W-:-:S04]  /*0560*/  LOP3.LUT R6, R6, UR4, RZ, 0xc0, !PT ;  /* 0x0000000406067c12 */ /* 0x001fc8000f8ec0ff */
[----:B------:R-:W0:Y:S01]  /*0570*/  POPC R7, R6 ;  /* 0x0000000600077309 */ /* 0x000e220000000000 */
[----:B--2---:R-:W0:Y:S02]  /*0580*/  SHFL.IDX PT, R0, R4, R5, 0x1f ;  /* 0x00001f0504007589 */ /* 0x004e2400000e0000 */
[----:B0-----:R-:W-:-:S07]  /*0590*/  IMAD R0, R7, UR40, R0 ;  /* 0x0000002807007c24 */ /* 0x001fce000f8e0200 */
.L_x_3:
[----:B------:R-:W2:Y:S04]  /*05a0*/  LD.E.STRONG.GPU R3, desc[UR38][R16.64+0x4] ;  /* 0x0000042610037980 */ /* 0x000ea8000c10f900 */
[----:B--2---:R-:W-:Y:S01]  /*05b0*/  CCTL.IVALL ;  /* 0x00000000ff00798f */ /* 0x004fe20002000000 */
[----:B------:R-:W-:Y:S05]  /*05c0*/  YIELD ;  /* 0x0000000000007946 */ /* 0x000fea0003800000 */
[----:B------:R-:W-:-:S04]  /*05d0*/  LOP3.LUT R3, R3, R0, RZ, 0x3c, !PT ;  /* 0x0000000003037212 */ /* 0x000fc800078e3cff */
[----:B------:R-:W-:-:S13]  /*05e0*/  ISETP.GT.AND P1, PT, R3, -0x1, PT ;  /* 0xffffffff0300780c */ /* 0x000fda0003f24270 */
[----:B------:R-:W-:Y:S05]  /*05f0*/  @P1 BRA `(.L_x_3) ;  /* 0xfffffffc00e81947 */ /* 0x000fea000383ffff */
.L_x_2:
[----:B------:R-:W-:Y:S05]  /*0600*/  BSYNC B0 ;  /* 0x0000000000007941 */ /* 0x000fea0003800000 */
.L_x_1:
[----:B------:R-:W-:-:S03]  /*0610*/  UMOV UR4, 0xffffffff ;  /* 0xffffffff00047882 */ /* 0x000fc60000000000 */
[----:B------:R-:W-:Y:S05]  /*0620*/  BRA.DIV UR4, `(.L_x_4) ;  /* 0x0000004204747947 */ /* 0x000fea000b800000 */
[----:B------:R-:W-:Y:S06]  /*0630*/  BAR.SYNC.DEFER_BLOCKING 0x0 ;  /* 0x0000000000007b1d */ /* 0x000fec0000010000 */
.L_x_125:
[----:B------:R-:W-:Y:S04]  /*0640*/  BSSY.RECONVERGENT B6, `(.L_x_5) ;  /* 0x000000e000067945 */ /* 0x000fe80003800200 */
[----:B------:R-:W-:Y:S05]  /*0650*/  @P0 BRA `(.L_x_6) ;  /* 0x0000000000300947 */ /* 0x000fea0003800000 */
[----:B------:R-:W2:Y:S01]  /*0660*/  LDG.E R13, desc[UR38][R8.64] ;  /* 0x00000026080d7981 */ /* 0x000ea2000c1e1900 */
[----:B------:R-:W-:Y:S01]  /*0670*/  HFMA2 R12, -RZ, RZ, 0, 0 ;  /* 0x00000000ff0c7431 */ /* 0x000fe200000001ff */
[----:B------:R-:W-:Y:S01]  /*0680*/  MOV R0, 0x0 ;  /* 0x0000000000007802 */ /* 0x000fe20000000f00 */
[----:B------:R-:W0:Y:S01]  /*0690*/  LDCU.64 UR4, c[0x4][0x8] ;  /* 0x01000100ff0477ac */ /* 0x000e220008000a00 */
[----:B------:R-:W-:Y:S02]  /*06a0*/  IMAD.MOV.U32 R6, RZ, RZ, R18 ;  /* 0x000000ffff067224 */ /* 0x000fe400078e0012 */
[----:B------:R1:W3:Y:S01]  /*06b0*/  LDC.64 R10, c[0x4][R0] ;  /* 0x01000000000a7b82 */ /* 0x0002e20000000a00 */
[----:B------:R-:W-:Y:S02]  /*06c0*/  IMAD.MOV.U32 R7, RZ, RZ, R2 ;  /* 0x000000ffff077224 */ /* 0x000fe400078e0002 */
[----:B0-----:R-:W-:Y:S02]  /*06d0*/  IMAD.U32 R4, RZ, RZ, UR4 ;  /* 0x00000004ff047e24 */ /* 0x001fe4000f8e00ff */
[----:B------:R-:W-:Y:S01]  /*06e0*/  IMAD.U32 R5, RZ, RZ, UR5 ;  /* 0x00000005ff057e24 */ /* 0x000fe2000f8e00ff */
[----:B--23--:R1:W-:Y:S06]  /*06f0*/  STL.64 [R1], R12 ;  /* 0x0000000c01007387 */ /* 0x00c3ec0000100a00 */
[----:B------:R-:W-:-:S07]  /*0700*/  LEPC R20, `(.L_x_6) ;  /* 0x000000001014794e */ /* 0x000fce0000000000 */
[----:B-1----:R-:W-:Y:S05]  /*0710*/  CALL.ABS.NOINC R10 ;  /* 0x000000000a007343 */ /* 0x002fea0003c00000 */
.L_x_6:
[----:B------:R-:W-:Y:S05]  /*0720*/  BSYNC.RECONVERGENT B6 ;  /* 0x0000000000067941 */ /* 0x000fea0003800200 */
.L_x_5:
[----:B------:R-:W-:-:S06]  /*0730*/  RPCMOV.32 Rpc.LO, R2 ;  /* 0x0000000200007352 */ /* 0x000fcc0000000000 */
[----:B------:R-:W-:-:S05]  /*0740*/  CS2R.32 R2, SR_CgaSize ;  /* 0x0000000000027805 */ /* 0x000fca0000008a00 */
[----:B------:R-:W-:-:S05]  /*0750*/  IMAD R2, R2, -0xa0, RZ ;  /* 0xffffff6002027824 */ /* 0x000fca00078e02ff */
[----:B------:R-:W-:Y:S02]  /*0760*/  R2UR UR4, R2 ;  /* 0x00000000020472ca */ /* 0x000fe400000e0000 */
[----:B------:R-:W-:-:S12]  /*0770*/  RPCMOV.32 R2, Rpc.LO ;  /* 0x0000000000027353 */ /* 0x000fd80000000000 */
[----:B------:R-:W0:Y:S01]  /*0780*/  LDCU UR4, c[0x0][UR4+0x258] ;  /* 0x00004b00040477ac */ /* 0x000e220008000800 */
[----:B------:R-:W-:-:S06]  /*0790*/  RPCMOV.32 Rpc.LO, R2 ;  /* 0x0000000200007352 */ /* 0x000fcc0000000000 */
[----:B------:R-:W-:-:S05]  /*07a0*/  CS2R.32 R2, SR_CgaSize ;  /* 0x0000000000027805 */ /* 0x000fca0000008a00 */
[----:B------:R-:W-:-:S05]  /*07b0*/  IMAD R2, R2, -0xa0, RZ ;  /* 0xffffff6002027824 */ /* 0x000fca00078e02ff */
[----:B------:R-:W-:Y:S02]  /*07c0*/  R2UR UR5, R2 ;  /* 0x00000000020572ca */ /* 0x000fe400000e0000 */
[----:B------:R-:W-:-:S12]  /*07d0*/  RPCMOV.32 R2, Rpc.LO ;  /* 0x0000000000027353 */ /* 0x000fd80000000000 */
[----:B------:R-:W1:Y:S01]  /*07e0*/  LDCU UR5, c[0x0][UR5+0x254] ;  /* 0x00004a80050577ac */ /* 0x000e620008000800 */
[----:B0-----:R-:W-:-:S04]  /*07f0*/  UISETP.NE.U32.AND UP0, UPT, UR4, URZ, UPT ;  /* 0x000000ff0400728c */ /* 0x001fc8000bf05070 */
[----:B-1----:R-:W-:-:S09]  /*0800*/  UISETP.NE.AND.EX UP0, UPT, UR5, URZ, UPT, UP0 ;  /* 0x000000ff0500728c */ /* 0x002fd2000bf05300 */
[----:B------:R-:W-:Y:S05]  /*0810*/  BRA.U UP0, `(.L_x_7) ;  /* 0x0000000100047547 */ /* 0x000fea000b800000 */
[----:B------:R-:W-:Y:S05]  /*0820*/  BPT.TRAP 0x1 ;  /* 0x000000040000795c */ /* 0x000fea0000300000 */
.L_x_7:
[----:B------:R-:W-:Y:S01]  /*0830*/  UMOV UR4, 0xffffffff ;  /* 0xffffffff00047882 */ /* 0x000fe20000000000 */
[----:B------:R-:W-:Y:S02]  /*0840*/  ISETP.NE.AND P1, PT, R22, RZ, PT ;  /* 0x000000ff1600720c */ /* 0x000fe40003f25270 */
[----:B------:R-:W-:Y:S11]  /*0850*/  BRA.DIV UR4, `(.L_x_8) ;  /* 0x0000004204187947 */ /* 0x000ff6000b800000 */
[----:B------:R-:W-:Y:S06]  /*0860*/  BAR.SYNC.DEFER_BLOCKING 0x0 ;  /* 0x0000000000007b1d */ /* 0x000fec0000010000 */
.L_x_128:
[----:B------:R-:W-:Y:S04]  /*0870*/  BSSY B0, `(.L_x_9) ;  /* 0x000001c000007945 */ /* 0x000fe80003800000 */
[----:B------:R-:W-:Y:S05]  /*0880*/  @P1 BRA `(.L_x_10) ;  /* 0x0000000000681947 */ /* 0x000fea0003800000 */
[----:B------:R-:W0:Y:S01]  /*0890*/  S2R R3, SR_LANEID ;  /* 0x0000000000037919 */ /* 0x000e220000000000 */
        /* <DEDUP_REMOVED lines=15> */
[----:B0-----:R-:W-:-:S06]  /*0990*/  LOP3.LUT R5, R5, UR4, RZ, 0xc0, !PT ;  /* 0x0000000405057c12 */ /* 0x001fcc000f8ec0ff */
[----:B------:R-:W0:Y:S01]  /*09a0*/  POPC R5, R5 ;  /* 0x0000000500057309 */ /* 0x000e220000000000 */
[----:B--2---:R-:W0:Y:S02]  /*09b0*/  SHFL.IDX PT, R0, R3, R4, 0x1f ;  /* 0x00001f0403007589 */ /* 0x004e2400000e0000 */
[----:B0-----:R-:W-:-:S07]  /*09c0*/  IMAD R0, R5, UR40, R0 ;  /* 0x0000002805007c24 */ /* 0x001fce000f8e0200 */
.L_x_11:
[----:B------:R-:W2:Y:S04]  /*09d0*/  LD.E.STRONG.GPU R3, desc[UR38][R16.64+0x4] ;  /* 0x0000042610037980 */ /* 0x000ea8000c10f900 */
[----:B--2---:R-:W-:Y:S01]  /*09e0*/  CCTL.IVALL ;  /* 0x00000000ff00798f */ /* 0x004fe20002000000 */
[----:B------:R-:W-:Y:S05]  /*09f0*/  YIELD ;  /* 0x0000000000007946 */ /* 0x000fea0003800000 */
[----:B------:R-:W-:-:S04]  /*0a00*/  LOP3.LUT R3, R3, R0, RZ, 0x3c, !PT ;  /* 0x0000000003037212 */ /* 0x000fc800078e3cff */
[----:B------:R-:W-:-:S13]  /*0a10*/  ISETP.GT.AND P0, PT, R3, -0x1, PT ;  /* 0xffffffff0300780c */ /* 0x000fda0003f04270 */
[----:B------:R-:W-:Y:S05]  /*0a20*/  @P0 BRA `(.L_x_11) ;  /* 0xfffffffc00e80947 */ /* 0x000fea000383ffff */
.L_x_10:
[----:B------:R-:W-:Y:S05]  /*0a30*/  BSYNC B0 ;  /* 0x0000000000007941 */ /* 0x000fea0003800000 */
.L_x_9:
[----:B------:R-:W-:-:S03]  /*0a40*/  UMOV UR4, 0xffffffff ;  /* 0xffffffff00047882 */ /* 0x000fc60000000000 */
[----:B------:R-:W-:Y:S05]  /*0a50*/  BRA.DIV UR4, `(.L_x_12) ;  /* 0x0000003e04c87947 */ /* 0x000fea000b800000 */
[----:B------:R-:W0:Y:S01]  /*0a60*/  S2R R5, SR_LANEID ;  /* 0x0000000000057919 */ /* 0x000e220000000000 */
[----:B------:R-:W1:Y:S01]  /*0a70*/  LDC.64 R8, c[0x0][0x380] ;  /* 0x0000e000ff087b82 */ /* 0x000e620000000a00 */
[----:B------:R-:W-:Y:S02]  /*0a80*/  VOTEU.ANY UR4, UPT, PT ;  /* 0x0000000000047886 */ /* 0x000fe400038e0100 */
[----:B------:R-:W-:Y:S02]  /*0a90*/  UFLO.U32 UR5, UR4 ;  /* 0x00000004000572bd */ /* 0x000fe400080e0000 */
[----:B------:R-:W1:Y:S03]  /*0aa0*/  POPC R3, UR4 ;  /* 0x0000000400037d09 */ /* 0x000e660008000000 */
[----:B------:R-:W-:Y:S01]  /*0ab0*/  BAR.SYNC.DEFER_BLOCKING 0x0 ;  /* 0x0000000000007b1d */ /* 0x000fe20000010000 */
[----:B0-----:R-:W-:-:S13]  /*0ac0*/  ISETP.EQ.U32.AND P0, PT, R5, UR5, PT ;  /* 0x0000000505007c0c */ /* 0x001fda000bf02070 */
[----:B-1----:R0:W-:Y:S01]  /*0ad0*/  @P0 REDG.E.ADD.STRONG.GPU desc[UR38][R8.64], R3 ;  /* 0x000000030800098e */ /* 0x0021e2000c12e126 */
[----:B------:R-:W-:Y:S06]  /*0ae0*/  BAR.SYNC.DEFER_BLOCKING 0x0 ;  /* 0x0000000000007b1d */ /* 0x000fec0000010000 */
.L_x_132:
[----:B------:R-:W-:Y:S01]  /*0af0*/  IADD3 R0, P2, PT, RZ, -R19, RZ ;  /* 0x80000013ff007210 */ /* 0x000fe20007f5e0ff */
[----:B------:R-:W-:Y:S03]  /*0b00*/  BSSY B0, `(.L_x_13) ;  /* 0x000001e000007945 */ /* 0x000fe60003800000 */
[----:B------:R-:W-:Y:S01]  /*0b10*/  ISETP.NE.U32.AND P0, PT, R0, UR36, PT ;  /* 0x0000002400007c0c */ /* 0x000fe2000bf05070 */
[----:B------:R-:W-:-:S05]  /*0b20*/  IMAD.X R0, RZ, RZ, -0x1, P2 ;  /* 0xffffffffff007424 */ /* 0x000fca00010e06ff */
[----:B------:R-:W-:Y:S01]  /*0b30*/  ISETP.NE.AND.EX P0, PT, R0, UR41, PT, P0 ;  /* 0x0000002900007c0c */ /* 0x000fe2000bf05300 */
[----:B------:R-:W-:-:S12]  /*0b40*/  @P1 BRA `(.L_x_14) ;  /* 0x0000000000641947 */ /* 0x000fd80003800000 */
[----:B------:R-:W-:Y:S02]  /*0b50*/  VOTEU.ANY UR4, UPT, PT ;  /* 0x0000000000047886 */ /* 0x000fe400038e0100 */
[----:B------:R-:W1:Y:S08]  /*0b60*/  FLO.U32 R4, UR4 ;  /* 0x0000000400047d00 */ /* 0x000e7000080e0000 */
[----:B------:R-:W0:Y:S01]  /*0b70*/  POPC R0, UR4 ;  /* 0x0000000400007d09 */ /* 0x000e220008000000 */
[----:B-1----:R-:W-:Y:S01]  /*0b80*/  ISETP.EQ.U32.AND P1, PT, R4, R5, PT ;  /* 0x000000050400720c */ /* 0x002fe20003f22070 */
[----:B0-----:R-:W-:-:S12]  /*0b90*/  IMAD R3, R0, UR40, RZ ;  /* 0x0000002800037c24 */ /* 0x001fd8000f8e02ff */
        /* <DEDUP_REMOVED lines=14> */
.L_x_15:
[----:B------:R-:W2:Y:S04]  /*0c80*/  LD.E.STRONG.GPU R3, desc[UR38][R16.64+0x4] ;  /* 0x0000042610037980 */ /* 0x000ea8000c10f900 */
[----:B--2---:R-:W-:Y:S01]  /*0c90*/  CCTL.IVALL ;  /* 0x00000000ff00798f */ /* 0x004fe20002000000 */
[----:B------:R-:W-:Y:S05]  /*0ca0*/  YIELD ;  /* 0x0000000000007946 */ /* 0x000fea0003800000 */
[----:B------:R-:W-:-:S04]  /*0cb0*/  LOP3.LUT R3, R3, R0, RZ, 0x3c, !PT ;  /* 0x0000000003037212 */ /* 0x000fc800078e3cff */
[----:B------:R-:W-:-:S13]  /*0cc0*/  ISETP.GT.AND P1, PT, R3, -0x1, PT ;  /* 0xffffffff0300780c */ /* 0x000fda0003f24270 */
[----:B------:R-:W-:Y:S05]  /*0cd0*/  @P1 BRA `(.L_x_15) ;  /* 0xfffffffc00e81947 */ /* 0x000fea000383ffff */
.L_x_14:
[----:B------:R-:W-:Y:S05]  /*0ce0*/  BSYNC B0 ;  /* 0x0000000000007941 */ /* 0x000fea0003800000 */
.L_x_13:
[----:B------:R-:W-:-:S03]  /*0cf0*/  UMOV UR4, 0xffffffff ;  /* 0xffffffff00047882 */ /* 0x000fc60000000000 */
[----:B------:R-:W-:Y:S05]  /*0d00*/  BRA.DIV UR4, `(.L_x_16) ;  /* 0x0000003e048c7947 */ /* 0x000fea000b800000 */
[----:B------:R-:W-:Y:S06]  /*0d10*/  BAR.SYNC.DEFER_BLOCKING 0x0 ;  /* 0x0000000000007b1d */ /* 0x000fec0000010000 */
.L_x_135:
[----:B------:R-:W-:Y:S04]  /*0d20*/  BSSY.RECONVERGENT B6, `(.L_x_17) ;  /* 0x000000e000067945 */ /* 0x000fe80003800200 */
[----:B------:R-:W-:Y:S05]  /*0d30*/  @P0 BRA `(.L_x_18) ;  /* 0x0000000000300947 */ /* 0x000fea0003800000 */
[----:B------:R-:W2:Y:S01]  /*0d40*/  LDG.E R11, desc[UR38][R8.64] ;  /* 0x00000026080b7981 */ /* 0x000ea2000c1e1900 */
[----:B------:R-:W-:Y:S01]  /*0d50*/  HFMA2 R10, -RZ, RZ, 0, 5.9604644775390625e-08 ;  /* 0x00000001ff0a7431 */ /* 0x000fe200000001ff */
[----:B------:R-:W-:Y:S01]  /*0d60*/  MOV R0, 0x0 ;  /* 0x0000000000007802 */ /* 0x000fe20000000f00 */
[----:B------:R-:W1:Y:S01]  /*0d70*/  LDCU.64 UR4, c[0x4][0x8] ;  /* 0x01000100ff0477ac */ /* 0x000e620008000a00 */
[----:B------:R-:W-:Y:S02]  /*0d80*/  IMAD.MOV.U32 R6, RZ, RZ, R18 ;  /* 0x000000ffff067224 */ /* 0x000fe400078e0012 */
[----:B------:R3:W4:Y:S01]  /*0d90*/  LDC.64 R12, c[0x4][R0] ;  /* 0x01000000000c7b82 */ /* 0x0007220000000a00 */
[----:B------:R-:W-:Y:S02]  /*0da0*/  IMAD.MOV.U32 R7, RZ, RZ, R2 ;  /* 0x000000ffff077224 */ /* 0x000fe400078e0002 */
[----:B-1----:R-:W-:Y:S02]  /*0db0*/  IMAD.U32 R4, RZ, RZ, UR4 ;  /* 0x00000004ff047e24 */ /* 0x002fe4000f8e00ff */
[----:B------:R-:W-:Y:S01]  /*0dc0*/  IMAD.U32 R5, RZ, RZ, UR5 ;  /* 0x00000005ff057e24 */ /* 0x000fe2000f8e00ff */
[----:B--2-4-:R3:W-:Y:S06]  /*0dd0*/  STL.64 [R1], R10 ;  /* 0x0000000a01007387 */ /* 0x0147ec0000100a00 */
[----:B------:R-:W-:-:S07]  /*0de0*/  LEPC R20, `(.L_x_18) ;  /* 0x000000001014794e */ /* 0x000fce0000000000 */
[----:B0--3--:R-:W-:Y:S05]  /*0df0*/  CALL.ABS.NOINC R12 ;  /* 0x000000000c007343 */ /* 0x009fea0003c00000 */
.L_x_18:
[----:B------:R-:W-:Y:S05]  /*0e00*/  BSYNC.RECONVERGENT B6 ;  /* 0x0000000000067941 */ /* 0x000fea0003800200 */
.L_x_17:
[----:B------:R-:W-:-:S06]  /*0e10*/  RPCMOV.32 Rpc.LO, R2 ;  /* 0x0000000200007352 */ /* 0x000fcc0000000000 */
[----:B------:R-:W-:-:S05]  /*0e20*/  CS2R.32 R2, SR_CgaSize ;  /* 0x0000000000027805 */ /* 0x000fca0000008a00 */
[----:B------:R-:W-:-:S05]  /*0e30*/  IMAD R2, R2, -0xa0, RZ ;  /* 0xffffff6002027824 */ /* 0x000fca00078e02ff */
[----:B------:R-:W-:Y:S02]  /*0e40*/  R2UR UR5, R2 ;  /* 0x00000000020572ca */ /* 0x000fe400000e0000 */
[----:B------:R-:W-:-:S12]  /*0e50*/  RPCMOV.32 R2, Rpc.LO ;  /* 0x0000000000027353 */ /* 0x000fd80000000000 */
[----:B------:R-:W1:Y:S01]  /*0e60*/  LDCU UR5, c[0x0][UR5+0x258] ;  /* 0x00004b00050577ac */ /* 0x000e620008000800 */
[----:B------:R-:W-:-:S06]  /*0e70*/  RPCMOV.32 Rpc.LO, R2 ;  /* 0x0000000200007352 */ /* 0x000fcc0000000000 */
[----:B------:R-:W-:-:S05]  /*0e80*/  CS2R.32 R2, SR_CgaSize ;  /* 0x0000000000027805 */ /* 0x000fca0000008a00 */
[----:B------:R-:W-:-:S05]  /*0e90*/  IMAD R2, R2, -0xa0, RZ ;  /* 0xffffff6002027824 */ /* 0x000fca00078e02ff */
[----:B------:R-:W-:Y:S02]  /*0ea0*/  R2UR UR4, R2 ;  /* 0x00000000020472ca */ /* 0x000fe400000e0000 */
[----:B------:R-:W-:-:S12]  /*0eb0*/  RPCMOV.32 R2, Rpc.LO ;  /* 0x0000000000027353 */ /* 0x000fd80000000000 */
[----:B------:R-:W2:Y:S01]  /*0ec0*/  LDCU UR4, c[0x0][UR4+0x254] ;  /* 0x00004a80040477ac */ /* 0x000ea20008000800 */
[----:B-1----:R-:W-:-:S04]  /*0ed0*/  UISETP.NE.U32.AND UP0, UPT, UR5, URZ, UPT ;  /* 0x000000ff0500728c */ /* 0x002fc8000bf05070 */
[----:B--2---:R-:W-:-:S09]  /*0ee0*/  UISETP.NE.AND.EX UP0, UPT, UR4, URZ, UPT, UP0 ;  /* 0x000000ff0400728c */ /* 0x004fd2000bf05300 */
[----:B------:R-:W-:Y:S05]  /*0ef0*/  BRA.U UP0, `(.L_x_19) ;  /* 0x0000000100047547 */ /* 0x000fea000b800000 */
[----:B------:R-:W-:Y:S05]  /*0f00*/  BPT.TRAP 0x1 ;  /* 0x000000040000795c */ /* 0x000fea0000300000 */
.L_x_19:
[----:B------:R-:W-:Y:S01]  /*0f10*/  UMOV UR4, 0xffffffff ;  /* 0xffffffff00047882 */ /* 0x000fe20000000000 */
[----:B------:R-:W-:Y:S02]  /*0f20*/  ISETP.NE.AND P1, PT, R22, RZ, PT ;  /* 0x000000ff1600720c */ /* 0x000fe40003f25270 */
[----:B------:R-:W-:Y:S11]  /*0f30*/  BRA.DIV UR4, `(.L_x_20) ;  /* 0x0000003e04307947 */ /* 0x000ff6000b800000 */
[----:B------:R-:W-:Y:S06]  /*0f40*/  BAR.SYNC.DEFER_BLOCKING 0x0 ;  /* 0x0000000000007b1d */ /* 0x000fec0000010000 */
.L_x_138:
[----:B------:R-:W-:Y:S04]  /*0f50*/  BSSY B0, `(.L_x_21) ;  /* 0x000001c000007945 */ /* 0x000fe80003800000 */
[----:B------:R-:W-:Y:S05]  /*0f60*/  @P1 BRA `(.L_x_22) ;  /* 0x0000000000681947 */ /* 0x000fea0003800000 */
[----:B0-----:R-:W0:Y:S01]  /*0f70*/  S2R R3, SR_LANEID ;  /* 0x0000000000037919 */ /* 0x001e220000000000 */
        /* <DEDUP_REMOVED lines=19> */
.L_x_23:
[----:B------:R-:W2:Y:S04]  /*10b0*/  LD.E.STRONG.GPU R3, desc[UR38][R16.64+0x4] ;  /* 0x0000042610037980 */ /* 0x000ea8000c10f900 */
[----:B--2---:R-:W-:Y:S01]  /*10c0*/  CCTL.IVALL ;  /* 0x00000000ff00798f */ /* 0x004fe20002000000 */
[----:B------:R-:W-:Y:S05]  /*10d0*/  YIELD ;  /* 0x0000000000007946 */ /* 0x000fea0003800000 */
[----:B------:R-:W-:-:S04]  /*10e0*/  LOP3.LUT R3, R3, R0, RZ, 0x3c, !PT ;  /* 0x0000000003037212 */ /* 0x000fc800078e3cff */
[----:B------:R-:W-:-:S13]  /*10f0*/  ISETP.GT.AND P0, PT, R3, -0x1, PT ;  /* 0xffffffff0300780c */ /* 0x000fda0003f04270 */
[----:B------:R-:W-:Y:S05]  /*1100*/  @P0 BRA `(.L_x_23) ;  /* 0xfffffffc00e80947 */ /* 0x000fea000383ffff */
.L_x_22:
[----:B------:R-:W-:Y:S05]  /*1110*/  BSYNC B0 ;  /* 0x0000000000007941 */ /* 0x000fea0003800000 */
.L_x_21:
[----:B------:R-:W-:-:S03]  /*1120*/  UMOV UR4, 0xffffffff ;  /* 0xffffffff00047882 */ /* 0x000fc60000000000 */
[----:B------:R-:W-:Y:S05]  /*1130*/  BRA.DIV UR4, `(.L_x_24) ;  /* 0x0000003a04e07947 */ /* 0x000fea000b800000 */
[----:B------:R-:W1:Y:S01]  /*1140*/  S2R R5, SR_LANEID ;  /* 0x0000000000057919 */ /* 0x000e620000000000 */
[----:B0-----:R-:W0:Y:S01]  /*1150*/  LDC.64 R8, c[0x0][0x380] ;  /* 0x0000e000ff087b82 */ /* 0x001e220000000a00 */
[----:B------:R-:W-:Y:S02]  /*1160*/  VOTEU.ANY UR4, UPT, PT ;  /* 0x0000000000047886 */ /* 0x000fe400038e0100 */
[----:B------:R-:W-:Y:S02]  /*1170*/  UFLO.U32 UR5, UR4 ;  /* 0x00000004000572bd */ /* 0x000fe400080e0000 */
[----:B------:R-:W0:Y:S03]  /*1180*/  POPC R3, UR4 ;  /* 0x0000000400037d09 */ /* 0x000e260008000000 */
[----:B------:R-:W-:Y:S01]  /*1190*/  BAR.SYNC.DEFER_BLOCKING 0x0 ;  /* 0x0000000000007b1d */ /* 0x000fe20000010000 */
[----:B-1----:R-:W-:-:S13]  /*11a0*/  ISETP.EQ.U32.AND P0, PT, R5, UR5, PT ;  /* 0x0000000505007c0c */ /* 0x002fda000bf02070 */
[----:B0-----:R0:W-:Y:S01]  /*11b0*/  @P0 REDG.E.ADD.STRONG.GPU desc[UR38][R8.64], R3 ;  /* 0x000000030800098e */ /* 0x0011e2000c12e126 */
[----:B------:R-:W-:Y:S06]  /*11c0*/  BAR.SYNC.DEFER_BLOCKING 0x0 ;  /* 0x0000000000007b1d */ /* 0x000fec0000010000 */
.L_x_142:
        /* <DEDUP_REMOVED lines=25> */
.L_x_27:
[----:B------:R-:W2:Y:S04]  /*1360*/  LD.E.STRONG.GPU R3, desc[UR38][R16.64+0x4] ;  /* 0x0000042610037980 */ /* 0x000ea8000c10f900 */
[----:B--2---:R-:W-:Y:S01]  /*1370*/  CCTL.IVALL ;  /* 0x00000000ff00798f */ /* 0x004fe20002000000 */
[----:B------:R-:W-:Y:S05]  /*1380*/  YIELD ;  /* 0x0000000000007946 */ /* 0x000fea0003800000 */
[----:B------:R-:W-:-:S04]  /*1390*/  LOP3.LUT R3, R3, R0, RZ, 0x3c, !PT ;  /* 0x0000000003037212 */ /* 0x000fc800078e3cff */
[----:B------:R-:W-:-:S13]  /*13a0*/  ISETP.GT.AND P1, PT, R3, -0x1, PT ;  /* 0xffffffff0300780c */ /* 0x000fda0003f24270 */
[----:B------:R-:W-:Y:S05]  /*13b0*/  @P1 BRA `(.L_x_27) ;  /* 0xfffffffc00e81947 */ /* 0x000fea000383ffff */
.L_x_26:
[----:B------:R-:W-:Y:S05]  /*13c0*/  BSYNC B0 ;  /* 0x0000000000007941 */ /* 0x000fea0003800000 */
.L_x_25:
[----:B------:R-:W-:-:S03]  /*13d0*/  UMOV UR4, 0xffffffff ;  /* 0xffffffff00047882 */ /* 0x000fc60000000000 */
[----:B------:R-:W-:Y:S05]  /*13e0*/  BRA.DIV UR4, `(.L_x_28) ;  /* 0x0000003a04a47947 */ /* 0x000fea000b800000 */
[----:B------:R-:W-:Y:S06]  /*13f0*/  BAR.SYNC.DEFER_BLOCKING 0x0 ;  /* 0x0000000000007b1d */ /* 0x000fec0000010000 */
.L_x_145:
[----:B------:R-:W-:Y:S04]  /*1400*/  BSSY.RECONVERGENT B6, `(.L_x_29) ;  /* 0x000000e000067945 */ /* 0x000fe80003800200 */
[----:B------:R-:W-:Y:S05]  /*1410*/  @P0 BRA `(.L_x_30) ;  /* 0x0000000000300947 */ /* 0x000fea0003800000 */
[----:B------:R-:W2:Y:S01]  /*1420*/  LDG.E R11, desc[UR38][R8.64] ;  /* 0x00000026080b7981 */ /* 0x000ea2000c1e1900 */
[----:B------:R-:W-:Y:S01]  /*1430*/  HFMA2 R10, -RZ, RZ, 0, 1.1920928955078125e-07 ;  /* 0x00000002ff0a7431 */ /* 0x000fe200000001ff */
        /* <DEDUP_REMOVED lines=10> */
.L_x_30:
[----:B------:R-:W-:Y:S05]  /*14e0*/  BSYNC.RECONVERGENT B6 ;  /* 0x0000000000067941 */ /* 0x000fea0003800200 */
.L_x_29:
        /* <DEDUP_REMOVED lines=16> */
.L_x_31:
[----:B------:R-:W-:Y:S01]  /*15f0*/  UMOV UR4, 0xffffffff ;  /* 0xffffffff00047882 */ /* 0x000fe20000000000 */
[----:B------:R-:W-:Y:S02]  /*1600*/  ISETP.NE.AND P1, PT, R22, RZ, PT ;  /* 0x000000ff1600720c */ /* 0x000fe40003f25270 */
[----:B------:R-:W-:Y:S11]  /*1610*/  BRA.DIV UR4, `(.L_x_32) ;  /* 0x0000003a04487947 */ /* 0x000ff6000b800000 */
[----:B------:R-:W-:Y:S06]  /*1620*/  BAR.SYNC.DEFER_BLOCKING 0x0 ;  /* 0x0000000000007b1d */ /* 0x000fec0000010000 */
.L_x_148:
        /* <DEDUP_REMOVED lines=22> */
.L_x_35:
[----:B------:R-:W2:Y:S04]  /*1790*/  LD.E.STRONG.GPU R3, desc[UR38][R16.64+0x4] ;  /* 0x0000042610037980 */ /* 0x000ea8000c10f900 */
[----:B--2---:R-:W-:Y:S01]  /*17a0*/  CCTL.IVALL ;  /* 0x00000000ff00798f */ /* 0x004fe20002000000 */
[----:B------:R-:W-:Y:S05]  /*17b0*/  YIELD ;  /* 0x0000000000007946 */ /* 0x000fea0003800000 */
[----:B------:R-:W-:-:S04]  /*17c0*/  LOP3.LUT R3, R3, R0, RZ, 0x3c, !PT ;  /* 0x0000000003037212 */ /* 0x000fc800078e3cff */
[----:B------:R-:W-:-:S13]  /*17d0*/  ISETP.GT.AND P0, PT, R3, -0x1, PT ;  /* 0xffffffff0300780c */ /* 0x000fda0003f04270 */
[----:B------:R-:W-:Y:S05]  /*17e0*/  @P0 BRA `(.L_x_35) ;  /* 0xfffffffc00e80947 */ /* 0x000fea000383ffff */
.L_x_34:
[----:B------:R-:W-:Y:S05]  /*17f0*/  BSYNC B0 ;  /* 0x0000000000007941 */ /* 0x000fea0003800000 */
.L_x_33:
        /* <DEDUP_REMOVED lines=11> */
.L_x_152:
        /* <DEDUP_REMOVED lines=25> */
.L_x_39:
[----:B------:R-:W2:Y:S04]  /*1a40*/  LD.E.STRONG.GPU R3, desc[UR38][R16.64+0x4] ;  /* 0x0000042610037980 */ /* 0x000ea8000c10f900 */
[----:B--2---:R-:W-:Y:S01]  /*1a50*/  CCTL.IVALL ;  /* 0x00000000ff00798f */ /* 0x004fe20002000000 */
[----:B------:R-:W-:Y:S05]  /*1a60*/  YIELD ;  /* 0x0000000000007946 */ /* 0x000fea0003800000 */
[----:B------:R-:W-:-:S04]  /*1a70*/  LOP3.LUT R3, R3, R0, RZ, 0x3c, !PT ;  /* 0x0000000003037212 */ /* 0x000fc800078e3cff */
[----:B------:R-:W-:-:S13]  /*1a80*/  ISETP.GT.AND P1, PT, R3, -0x1, PT ;  /* 0xffffffff0300780c */ /* 0x000fda0003f24270 */
[----:B------:R-:W-:Y:S05]  /*1a90*/  @P1 BRA `(.L_x_39) ;  /* 0xfffffffc00e81947 */ /* 0x000fea000383ffff */
.L_x_38:
[----:B------:R-:W-:Y:S05]  /*1aa0*/  BSYNC B0 ;  /* 0x0000000000007941 */ /* 0x000fea0003800000 */
.L_x_37:
[----:B------:R-:W-:-:S03]  /*1ab0*/  UMOV UR4, 0xffffffff ;  /* 0xffffffff00047882 */ /* 0x000fc60000000000 */
[----:B------:R-:W-:Y:S05]  /*1ac0*/  BRA.DIV UR4, `(.L_x_40) ;  /* 0x0000003604bc7947 */ /* 0x000fea000b800000 */
[----:B------:R-:W-:Y:S06]  /*1ad0*/  BAR.SYNC.DEFER_BLOCKING 0x0 ;  /* 0x0000000000007b1d */ /* 0x000fec0000010000 */
.L_x_155:
[----:B------:R-:W-:Y:S04]  /*1ae0*/  BSSY.RECONVERGENT B6, `(.L_x_41) ;  /* 0x000000e000067945 */ /* 0x000fe80003800200 */
[----:B------:R-:W-:Y:S05]  /*1af0*/  @P0 BRA `(.L_x_42) ;  /* 0x0000000000300947 */ /* 0x000fea0003800000 */
[----:B------:R-:W2:Y:S01]  /*1b00*/  LDG.E R11, desc[UR38][R8.64] ;  /* 0x00000026080b7981 */ /* 0x000ea2000c1e1900 */
[----:B------:R-:W-:Y:S01]  /*1b10*/  HFMA2 R10, -RZ, RZ, 0, 1.78813934326171875e-07 ;  /* 0x00000003ff0a7431 */ /* 0x000fe200000001ff */
        /* <DEDUP_REMOVED lines=10> */
.L_x_42:
[----:B------:R-:W-:Y:S05]  /*1bc0*/  BSYNC.RECONVERGENT B6 ;  /* 0x0000000000067941 */ /* 0x000fea0003800200 */
.L_x_41:
        /* <DEDUP_REMOVED lines=16> */
.L_x_43:
[----:B------:R-:W-:Y:S01]  /*1cd0*/  UMOV UR4, 0xffffffff ;  /* 0xffffffff00047882 */ /* 0x000fe20000000000 */
[----:B------:R-:W-:Y:S02]  /*1ce0*/  ISETP.NE.AND P1, PT, R22, RZ, PT ;  /* 0x000000ff1600720c */ /* 0x000fe40003f25270 */
[----:B------:R-:W-:Y:S11]  /*1cf0*/  BRA.DIV UR4, `(.L_x_44) ;  /* 0x0000003604607947 */ /* 0x000ff6000b800000 */
[----:B------:R-:W-:Y:S06]  /*1d00*/  BAR.SYNC.DEFER_BLOCKING 0x0 ;  /* 0x0000000000007b1d */ /* 0x000fec0000010000 */
.L_x_158:
        /* <DEDUP_REMOVED lines=22> */
.L_x_47:
[----:B------:R-:W2:Y:S04]  /*1e70*/  LD.E.STRONG.GPU R3, desc[UR38][R16.64+0x4] ;  /* 0x0000042610037980 */ /* 0x000ea8000c10f900 */
[----:B--2---:R-:W-:Y:S01]  /*1e80*/  CCTL.IVALL ;  /* 0x00000000ff00798f */ /* 0x004fe20002000000 */
[----:B------:R-:W-:Y:S05]  /*1e90*/  YIELD ;  /* 0x0000000000007946 */ /* 0x000fea0003800000 */
[----:B------:R-:W-:-:S04]  /*1ea0*/  LOP3.LUT R3, R3, R0, RZ, 0x3c, !PT ;  /* 0x0000000003037212 */ /* 0x000fc800078e3cff */
[----:B------:R-:W-:-:S13]  /*1eb0*/  ISETP.GT.AND P0, PT, R3, -0x1, PT ;  /* 0xffffffff0300780c */ /* 0x000fda0003f04270 */
[----:B------:R-:W-:Y:S05]  /*1ec0*/  @P0 BRA `(.L_x_47) ;  /* 0xfffffffc00e80947 */ /* 0x000fea000383ffff */
.L_x_46:
[----:B------:R-:W-:Y:S05]  /*1ed0*/  BSYNC B0 ;  /* 0x0000000000007941 */ /* 0x000fea0003800000 */
.L_x_45:
        /* <DEDUP_REMOVED lines=11> */
.L_x_162:
        /* <DEDUP_REMOVED lines=25> */
.L_x_51:
[----:B------:R-:W2:Y:S04]  /*2120*/  LD.E.STRONG.GPU R3, desc[UR38][R16.64+0x4] ;  /* 0x0000042610037980 */ /* 0x000ea8000c10f900 */
[----:B--2---:R-:W-:Y:S01]  /*2130*/  CCTL.IVALL ;  /* 0x00000000ff00798f */ /* 0x004fe20002000000 */
[----:B------:R-:W-:Y:S05]  /*2140*/  YIELD ;  /* 0x0000000000007946 */ /* 0x000fea0003800000 */
[----:B------:R-:W-:-:S04]  /*2150*/  LOP3.LUT R3, R3, R0, RZ, 0x3c, !PT ;  /* 0x0000000003037212 */ /* 0x000fc800078e3cff */
[----:B------:R-:W-:-:S13]  /*2160*/  ISETP.GT.AND P1, PT, R3, -0x1, PT ;  /* 0xffffffff0300780c */ /* 0x000fda0003f24270 */
[----:B------:R-:W-:Y:S05]  /*2170*/  @P1 BRA `(.L_x_51) ;  /* 0xfffffffc00e81947 */ /* 0x000fea000383ffff */
.L_x_50:
[----:B------:R-:W-:Y:S05]  /*2180*/  BSYNC B0 ;  /* 0x0000000000007941 */ /* 0x000fea0003800000 */
.L_x_49:
[----:B------:R-:W-:-:S03]  /*2190*/  UMOV UR4, 0xffffffff ;  /* 0xffffffff00047882 */ /* 0x000fc60000000000 */
[----:B------:R-:W-:Y:S05]  /*21a0*/  BRA.DIV UR4, `(.L_x_52) ;  /* 0x0000003204d47947 */ /* 0x000fea000b800000 */
[----:B------:R-:W-:Y:S06]  /*21b0*/  BAR.SYNC.DEFER_BLOCKING 0x0 ;  /* 0x0000000000007b1d */ /* 0x000fec0000010000 */
.L_x_165:
[----:B------:R-:W-:Y:S04]  /*21c0*/  BSSY.RECONVERGENT B6, `(.L_x_53) ;  /* 0x000000e000067945 */ /* 0x000fe80003800200 */
[----:B------:R-:W-:Y:S05]  /*21d0*/  @P0 BRA `(.L_x_54) ;  /* 0x0000000000300947 */ /* 0x000fea0003800000 */
[----:B------:R-:W2:Y:S01]  /*21e0*/  LDG.E R11, desc[UR38][R8.64] ;  /* 0x00000026080b7981 */ /* 0x000ea2000c1e1900 */
[----:B------:R-:W-:Y:S01]  /*21f0*/  HFMA2 R10, -RZ, RZ, 0, 2.384185791015625e-07 ;  /* 0x00000004ff0a7431 */ /* 0x000fe200000001ff */
        /* <DEDUP_REMOVED lines=10> */
.L_x_54:
[----:B------:R-:W-:Y:S05]  /*22a0*/  BSYNC.RECONVERGENT B6 ;  /* 0x0000000000067941 */ /* 0x000fea0003800200 */
.L_x_53:
        /* <DEDUP_REMOVED lines=16> */
.L_x_55:
[----:B------:R-:W-:Y:S01]  /*23b0*/  UMOV UR4, 0xffffffff ;  /* 0xffffffff00047882 */ /* 0x000fe20000000000 */
[----:B------:R-:W-:Y:S02]  /*23c0*/  ISETP.NE.AND P1, PT, R22, RZ, PT ;  /* 0x000000ff1600720c */ /* 0x000fe40003f25270 */
[----:B------:R-:W-:Y:S11]  /*23d0*/  BRA.DIV UR4, `(.L_x_56) ;  /* 0x0000003204787947 */ /* 0x000ff6000b800000 */
[----:B------:R-:W-:Y:S06]  /*23e0*/  BAR.SYNC.DEFER_BLOCKING 0x0 ;  /* 0x0000000000007b1d */ /* 0x000fec0000010000 */
.L_x_168:
        /* <DEDUP_REMOVED lines=22> */
.L_x_59:
[----:B------:R-:W2:Y:S04]  /*2550*/  LD.E.STRONG.GPU R3, desc[UR38][R16.64+0x4] ;  /* 0x0000042610037980 */ /* 0x000ea8000c10f900 */
[----:B--2---:R-:W-:Y:S01]  /*2560*/  CCTL.IVALL ;  /* 0x00000000ff00798f */ /* 0x004fe20002000000 */
[----:B------:R-:W-:Y:S05]  /*2570*/  YIELD ;  /* 0x0000000000007946 */ /* 0x000fea0003800000 */
[----:B------:R-:W-:-:S04]  /*2580*/  LOP3.LUT R3, R3, R0, RZ, 0x3c, !PT ;  /* 0x0000000003037212 */ /* 0x000fc800078e3cff */
[----:B------:R-:W-:-:S13]  /*2590*/  ISETP.GT.AND P0, PT, R3, -0x1, PT ;  /* 0xffffffff0300780c */ /* 0x000fda0003f04270 */
[----:B------:R-:W-:Y:S05]  /*25a0*/  @P0 BRA `(.L_x_59) ;  /* 0xfffffffc00e80947 */ /* 0x000fea000383ffff */
.L_x_58:
[----:B------:R-:W-:Y:S05]  /*25b0*/  BSYNC B0 ;  /* 0x0000000000007941 */ /* 0x000fea0003800000 */
.L_x_57:
        /* <DEDUP_REMOVED lines=11> */
.L_x_172:
        /* <DEDUP_REMOVED lines=25> */
.L_x_63:
[----:B------:R-:W2:Y:S04]  /*2800*/  LD.E.STRONG.GPU R3, desc[UR38][R16.64+0x4] ;  /* 0x0000042610037980 */ /* 0x000ea8000c10f900 */
[----:B--2---:R-:W-:Y:S01]  /*2810*/  CCTL.IVALL ;  /* 0x00000000ff00798f */ /* 0x004fe20002000000 */
[----:B------:R-:W-:Y:S05]  /*2820*/  YIELD ;  /* 0x0000000000007946 */ /* 0x000fea0003800000 */
[----:B------:R-:W-:-:S04]  /*2830*/  LOP3.LUT R3, R3, R0, RZ, 0x3c, !PT ;  /* 0x0000000003037212 */ /* 0x000fc800078e3cff */
[----:B------:R-:W-:-:S13]  /*2840*/  ISETP.GT.AND P1, PT, R3, -0x1, PT ;  /* 0xffffffff0300780c */ /* 0x000fda0003f24270 */
[----:B------:R-:W-:Y:S05]  /*2850*/  @P1 BRA `(.L_x_63) ;  /* 0xfffffffc00e81947 */ /* 0x000fea000383ffff */
.L_x_62:
[----:B------:R-:W-:Y:S05]  /*2860*/  BSYNC B0 ;  /* 0x0000000000007941 */ /* 0x000fea0003800000 */
.L_x_61:
[----:B------:R-:W-:-:S03]  /*2870*/  UMOV UR4, 0xffffffff ;  /* 0xffffffff00047882 */ /* 0x000fc60000000000 */
[----:B------:R-:W-:Y:S05]  /*2880*/  BRA.DIV UR4, `(.L_x_64) ;  /* 0x0000002e04ec7947 */ /* 0x000fea000b800000 */
[----:B------:R-:W-:Y:S06]  /*2890*/  BAR.SYNC.DEFER_BLOCKING 0x0 ;  /* 0x0000000000007b1d */ /* 0x000fec0000010000 */
.L_x_175:
[----:B------:R-:W-:Y:S04]  /*28a0*/  BSSY.RECONVERGENT B6, `(.L_x_65) ;  /* 0x000000e000067945 */ /* 0x000fe80003800200 */
[----:B------:R-:W-:Y:S05]  /*28b0*/  @P0 BRA `(.L_x_66) ;  /* 0x0000000000300947 */ /* 0x000fea0003800000 */
[----:B------:R-:W2:Y:S01]  /*28c0*/  LDG.E R11, desc[UR38][R8.64] ;  /* 0x00000026080b7981 */ /* 0x000ea2000c1e1900 */
[----:B------:R-:W-:Y:S01]  /*28d0*/  HFMA2 R10, -RZ, RZ, 0, 2.98023223876953125e-07 ;  /* 0x00000005ff0a7431 */ /* 0x000fe200000001ff */
        /* <DEDUP_REMOVED lines=10> */
.L_x_66:
[----:B------:R-:W-:Y:S05]  /*2980*/  BSYNC.RECONVERGENT B6 ;  /* 0x0000000000067941 */ /* 0x000fea0003800200 */
.L_x_65:
        /* <DEDUP_REMOVED lines=16> */
.L_x_67:
[----:B------:R-:W-:Y:S01]  /*2a90*/  UMOV UR4, 0xffffffff ;  /* 0xffffffff00047882 */ /* 0x000fe20000000000 */
[----:B------:R-:W-:Y:S02]  /*2aa0*/  ISETP.NE.AND P1, PT, R22, RZ, PT ;  /* 0x000000ff1600720c */ /* 0x000fe40003f25270 */
[----:B------:R-:W-:Y:S11]  /*2ab0*/  BRA.DIV UR4, `(.L_x_68) ;  /* 0x0000002e04907947 */ /* 0x000ff6000b800000 */
[----:B------:R-:W-:Y:S06]  /*2ac0*/  BAR.SYNC.DEFER_BLOCKING 0x0 ;  /* 0x0000000000007b1d */ /* 0x000fec0000010000 */
.L_x_178:
        /* <DEDUP_REMOVED lines=22> */
.L_x_71:
[----:B------:R-:W2:Y:S04]  /*2c30*/  LD.E.STRONG.GPU R3, desc[UR38][R16.64+0x4] ;  /* 0x0000042610037980 */ /* 0x000ea8000c10f900 */
[----:B--2---:R-:W-:Y:S01]  /*2c40*/  CCTL.IVALL ;  /* 0x00000000ff00798f */ /* 0x004fe20002000000 */
[----:B------:R-:W-:Y:S05]  /*2c50*/  YIELD ;  /* 0x0000000000007946 */ /* 0x000fea0003800000 */
[----:B------:R-:W-:-:S04]  /*2c60*/  LOP3.LUT R3, R3, R0, RZ, 0x3c, !PT ;  /* 0x0000000003037212 */ /* 0x000fc800078e3cff */
[----:B------:R-:W-:-:S13]  /*2c70*/  ISETP.GT.AND P0, PT, R3, -0x1, PT ;  /* 0xffffffff0300780c */ /* 0x000fda0003f04270 */
[----:B------:R-:W-:Y:S05]  /*2c80*/  @P0 BRA `(.L_x_71) ;  /* 0xfffffffc00e80947 */ /* 0x000fea000383ffff */
.L_x_70:
[----:B------:R-:W-:Y:S05]  /*2c90*/  BSYNC B0 ;  /* 0x0000000000007941 */ /* 0x000fea0003800000 */
.L_x_69:
        /* <DEDUP_REMOVED lines=11> */
.L_x_182:
        /* <DEDUP_REMOVED lines=25> */
.L_x_75:
[----:B------:R-:W2:Y:S04]  /*2ee0*/  LD.E.STRONG.GPU R3, desc[UR38][R16.64+0x4] ;  /* 0x0000042610037980 */ /* 0x000ea8000c10f900 */
[----:B--2---:R-:W-:Y:S01]  /*2ef0*/  CCTL.IVALL ;  /* 0x00000000ff00798f */ /* 0x004fe20002000000 */
[----:B------:R-:W-:Y:S05]  /*2f00*/  YIELD ;  /* 0x0000000000007946 */ /* 0x000fea0003800000 */
[----:B------:R-:W-:-:S04]  /*2f10*/  LOP3.LUT R3, R3, R0, RZ, 0x3c, !PT ;  /* 0x0000000003037212 */ /* 0x000fc800078e3cff */
[----:B------:R-:W-:-:S13]  /*2f20*/  ISETP.GT.AND P1, PT, R3, -0x1, PT ;  /* 0xffffffff0300780c */ /* 0x000fda0003f24270 */
[----:B------:R-:W-:Y:S05]  /*2f30*/  @P1 BRA `(.L_x_75) ;  /* 0xfffffffc00e81947 */ /* 0x000fea000383ffff */
.L_x_74:
[----:B------:R-:W-:Y:S05]  /*2f40*/  BSYNC B0 ;  /* 0x0000000000007941 */ /* 0x000fea0003800000 */
.L_x_73:
[----:B------:R-:W-:-:S03]  /*2f50*/  UMOV UR4, 0xffffffff ;  /* 0xffffffff00047882 */ /* 0x000fc60000000000 */
[----:B------:R-:W-:Y:S05]  /*2f60*/  BRA.DIV UR4, `(.L_x_76) ;  /* 0x0000002e04047947 */ /* 0x000fea000b800000 */
[----:B------:R-:W-:Y:S06]  /*2f70*/  BAR.SYNC.DEFER_BLOCKING 0x0 ;  /* 0x0000000000007b1d */ /* 0x000fec0000010000 */
.L_x_185:
[----:B------:R-:W-:Y:S04]  /*2f80*/  BSSY.RECONVERGENT B6, `(.L_x_77) ;  /* 0x000000e000067945 */ /* 0x000fe80003800200 */
[----:B------:R-:W-:Y:S05]  /*2f90*/  @P0 BRA `(.L_x_78) ;  /* 0x0000000000300947 */ /* 0x000fea0003800000 */
[----:B------:R-:W2:Y:S01]  /*2fa0*/  LDG.E R11, desc[UR38][R8.64] ;  /* 0x00000026080b7981 */ /* 0x000ea2000c1e1900 */
[----:B------:R-:W-:Y:S01]  /*2fb0*/  HFMA2 R10, -RZ, RZ, 0, 3.5762786865234375e-07 ;  /* 0x00000006ff0a7431 */ /* 0x000fe200000001ff */
        /* <DEDUP_REMOVED lines=10> */
.L_x_78:
[----:B------:R-:W-:Y:S05]  /*3060*/  BSYNC.RECONVERGENT B6 ;  /* 0x0000000000067941 */ /* 0x000fea0003800200 */
.L_x_77:
        /* <DEDUP_REMOVED lines=16> */
.L_x_79:
[----:B------:R-:W-:Y:S01]  /*3170*/  UMOV UR4, 0xffffffff ;  /* 0xffffffff00047882 */ /* 0x000fe20000000000 */
[----:B------:R-:W-:Y:S02]  /*3180*/  ISETP.NE.AND P1, PT, R22, RZ, PT ;  /* 0x000000ff1600720c */ /* 0x000fe40003f25270 */
[----:B------:R-:W-:Y:S11]  /*3190*/  BRA.DIV UR4, `(.L_x_80) ;  /* 0x0000002a04a87947 */ /* 0x000ff6000b800000 */
[----:B------:R-:W-:Y:S06]  /*31a0*/  BAR.SYNC.DEFER_BLOCKING 0x0 ;  /* 0x0000000000007b1d */ /* 0x000fec0000010000 */
.L_x_188:
        /* <DEDUP_REMOVED lines=22> */
.L_x_83:
[----:B------:R-:W2:Y:S04]  /*3310*/  LD.E.STRONG.GPU R3, desc[UR38][R16.64+0x4] ;  /* 0x0000042610037980 */ /* 0x000ea8000c10f900 */
[----:B--2---:R-:W-:Y:S01]  /*3320*/  CCTL.IVALL ;  /* 0x00000000ff00798f */ /* 0x004fe20002000000 */
[----:B------:R-:W-:Y:S05]  /*3330*/  YIELD ;  /* 0x0000000000007946 */ /* 0x000fea0003800000 */
[----:B------:R-:W-:-:S04]  /*3340*/  LOP3.LUT R3, R3, R0, RZ, 0x3c, !PT ;  /* 0x0000000003037212 */ /* 0x000fc800078e3cff */
[----:B------:R-:W-:-:S13]  /*3350*/  ISETP.GT.AND P0, PT, R3, -0x1, PT ;  /* 0xffffffff0300780c */ /* 0x000fda0003f04270 */
[----:B------:R-:W-:Y:S05]  /*3360*/  @P0 BRA `(.L_x_83) ;  /* 0xfffffffc00e80947 */ /* 0x000fea000383ffff */
.L_x_82:
[----:B------:R-:W-:Y:S05]  /*3370*/  BSYNC B0 ;  /* 0x0000000000007941 */ /* 0x000fea0003800000 */
.L_x_81:
        /* <DEDUP_REMOVED lines=11> */
.L_x_192:
        /* <DEDUP_REMOVED lines=25> */
.L_x_87:
[----:B------:R-:W2:Y:S04]  /*35c0*/  LD.E.STRONG.GPU R3, desc[UR38][R16.64+0x4] ;  /* 0x0000042610037980 */ /* 0x000ea8000c10f900 */
[----:B--2---:R-:W-:Y:S01]  /*35d0*/  CCTL.IVALL ;  /* 0x00000000ff00798f */ /* 0x004fe20002000000 */
[----:B------:R-:W-:Y:S05]  /*35e0*/  YIELD ;  /* 0x0000000000007946 */ /* 0x000fea0003800000 */
[----:B------:R-:W-:-:S04]  /*35f0*/  LOP3.LUT R3, R3, R0, RZ, 0x3c, !PT ;  /* 0x0000000003037212 */ /* 0x000fc800078e3cff */
[----:B------:R-:W-:-:S13]  /*3600*/  ISETP.GT.AND P1, PT, R3, -0x1, PT ;  /* 0xffffffff0300780c */ /* 0x000fda0003f24270 */
[----:B------:R-:W-:Y:S05]  /*3610*/  @P1 BRA `(.L_x_87) ;  /* 0xfffffffc00e81947 */ /* 0x000fea000383ffff */
.L_x_86:
[----:B------:R-:W-:Y:S05]  /*3620*/  BSYNC B0 ;  /* 0x0000000000007941 */ /* 0x000fea0003800000 */
.L_x_85:
[----:B------:R-:W-:-:S03]  /*3630*/  UMOV UR4, 0xffffffff ;  /* 0xffffffff00047882 */ /* 0x000fc60000000000 */
[----:B------:R-:W-:Y:S05]  /*3640*/  BRA.DIV UR4, `(.L_x_88) ;  /* 0x0000002a041c7947 */ /* 0x000fea000b800000 */
[----:B------:R-:W-:Y:S06]  /*3650*/  BAR.SYNC.DEFER_BLOCKING 0x0 ;  /* 0x0000000000007b1d */ /* 0x000fec0000010000 */
.L_x_195:
[----:B------:R-:W-:Y:S04]  /*3660*/  BSSY.RECONVERGENT B6, `(.L_x_89) ;  /* 0x000000e000067945 */ /* 0x000fe80003800200 */
[----:B------:R-:W-:Y:S05]  /*3670*/  @P0 BRA `(.L_x_90) ;  /* 0x0000000000300947 */ /* 0x000fea0003800000 */
[----:B------:R-:W2:Y:S01]  /*3680*/  LDG.E R11, desc[UR38][R8.64] ;  /* 0x00000026080b7981 */ /* 0x000ea2000c1e1900 */
[----:B------:R-:W-:Y:S01]  /*3690*/  HFMA2 R10, -RZ, RZ, 0, 4.17232513427734375e-07 ;  /* 0x00000007ff0a7431 */ /* 0x000fe200000001ff */
        /* <DEDUP_REMOVED lines=10> */
.L_x_90:
[----:B------:R-:W-:Y:S05]  /*3740*/  BSYNC.RECONVERGENT B6 ;  /* 0x0000000000067941 */ /* 0x000fea0003800200 */
.L_x_89:
        /* <DEDUP_REMOVED lines=16> */
.L_x_91:
[----:B------:R-:W-:Y:S01]  /*3850*/  UMOV UR4, 0xffffffff ;  /* 0xffffffff00047882 */ /* 0x000fe20000000000 */
[----:B------:R-:W-:Y:S02]  /*3860*/  ISETP.NE.AND P1, PT, R22, RZ, PT ;  /* 0x000000ff1600720c */ /* 0x000fe40003f25270 */
[----:B------:R-:W-:Y:S11]  /*3870*/  BRA.DIV UR4, `(.L_x_92) ;  /* 0x0000002604c07947 */ /* 0x000ff6000b800000 */
[----:B------:R-:W-:Y:S06]  /*3880*/  BAR.SYNC.DEFER_BLOCKING 0x0 ;  /* 0x0000000000007b1d */ /* 0x000fec0000010000 */
.L_x_198:
        /* <DEDUP_REMOVED lines=22> */
.L_x_95:
[----:B------:R-:W2:Y:S04]  /*39f0*/  LD.E.STRONG.GPU R3, desc[UR38][R16.64+0x4] ;  /* 0x0000042610037980 */ /* 0x000ea8000c10f900 */
[----:B--2---:R-:W-:Y:S01]  /*3a00*/  CCTL.IVALL ;  /* 0x00000000ff00798f */ /* 0x004fe20002000000 */
[----:B------:R-:W-:Y:S05]  /*3a10*/  YIELD ;  /* 0x0000000000007946 */ /* 0x000fea0003800000 */
[----:B------:R-:W-:-:S04]  /*3a20*/  LOP3.LUT R3, R3, R0, RZ, 0x3c, !PT ;  /* 0x0000000003037212 */ /* 0x000fc800078e3cff */
[----:B------:R-:W-:-:S13]  /*3a30*/  ISETP.GT.AND P0, PT, R3, -0x1, PT ;  /* 0xffffffff0300780c */ /* 0x000fda0003f04270 */
[----:B------:R-:W-:Y:S05]  /*3a40*/  @P0 BRA `(.L_x_95) ;  /* 0xfffffffc00e80947 */ /* 0x000fea000383ffff */
.L_x_94:
[----:B------:R-:W-:Y:S05]  /*3a50*/  BSYNC B0 ;  /* 0x0000000000007941 */ /* 0x000fea0003800000 */
.L_x_93:
        /* <DEDUP_REMOVED lines=11> */
.L_x_202:
        /* <DEDUP_REMOVED lines=25> */
.L_x_99:
[----:B------:R-:W2:Y:S04]  /*3ca0*/  LD.E.STRONG.GPU R3, desc[UR38][R16.64+0x4] ;  /* 0x0000042610037980 */ /* 0x000ea8000c10f900 */
[----:B--2---:R-:W-:Y:S01]  /*3cb0*/  CCTL.IVALL ;  /* 0x00000000ff00798f */ /* 0x004fe20002000000 */
[----:B------:R-:W-:Y:S05]  /*3cc0*/  YIELD ;  /* 0x0000000000007946 */ /* 0x000fea0003800000 */
[----:B------:R-:W-:-:S04]  /*3cd0*/  LOP3.LUT R3, R3, R0, RZ, 0x3c, !PT ;  /* 0x0000000003037212 */ /* 0x000fc800078e3cff */
[----:B------:R-:W-:-:S13]  /*3ce0*/  ISETP.GT.AND P1, PT, R3, -0x1, PT ;  /* 0xffffffff0300780c */ /* 0x000fda0003f24270 */
[----:B------:R-:W-:Y:S05]  /*3cf0*/  @P1 BRA `(.L_x_99) ;  /* 0xfffffffc00e81947 */ /* 0x000fea000383ffff */
.L_x_98:
[----:B------:R-:W-:Y:S05]  /*3d00*/  BSYNC B0 ;  /* 0x0000000000007941 */ /* 0x000fea0003800000 */
.L_x_97:
[----:B------:R-:W-:-:S03]  /*3d10*/  UMOV UR4, 0xffffffff ;  /* 0xffffffff00047882 */ /* 0x000fc60000000000 */
[----:B------:R-:W-:Y:S05]  /*3d20*/  BRA.DIV UR4, `(.L_x_100) ;  /* 0x0000002604347947 */ /* 0x000fea000b800000 */
[----:B------:R-:W-:Y:S06]  /*3d30*/  BAR.SYNC.DEFER_BLOCKING 0x0 ;  /* 0x0000000000007b1d */ /* 0x000fec0000010000 */
.L_x_205:
[----:B------:R-:W-:Y:S04]  /*3d40*/  BSSY.RECONVERGENT B6, `(.L_x_101) ;  /* 0x000000e000067945 */ /* 0x000fe80003800200 */
[----:B------:R-:W-:Y:S05]  /*3d50*/  @P0 BRA `(.L_x_102) ;  /* 0x0000000000300947 */ /* 0x000fea0003800000 */
[----:B------:R-:W2:Y:S01]  /*3d60*/  LDG.E R11, desc[UR38][R8.64] ;  /* 0x00000026080b7981 */ /* 0x000ea2000c1e1900 */
[----:B------:R-:W-:Y:S01]  /*3d70*/  HFMA2 R10, -RZ, RZ, 0, 4.76837158203125e-07 ;  /* 0x00000008ff0a7431 */ /* 0x000fe200000001ff */
        /* <DEDUP_REMOVED lines=10> */
.L_x_102:
[----:B------:R-:W-:Y:S05]  /*3e20*/  BSYNC.RECONVERGENT B6 ;  /* 0x0000000000067941 */ /* 0x000fea0003800200 */
.L_x_101:
[----:B------:R-:W-:-:S05]  /*3e30*/  CS2R.32 R24, SR_CgaSize ;  /* 0x0000000000187805 */ /* 0x000fca0000008a00 */
[----:B------:R-:W-:-:S06]  /*3e40*/  IMAD R24, R24, -0xa0, RZ ;  /* 0xffffff6018187824 */ /* 0x000fcc00078e02ff */
[----:B------:R-:W1:Y:S01]  /*3e50*/  LDC R24, c[0x0][R24+0x258] ;  /* 0x0000960018187b82 */ /* 0x000e620000000800 */
[----:B------:R-:W-:-:S05]  /*3e60*/  CS2R.32 R23, SR_CgaSize ;  /* 0x0000000000177805 */ /* 0x000fca0000008a00 */
[----:B------:R-:W-:-:S06]  /*3e70*/  IMAD R23, R23, -0xa0, RZ ;  /* 0xffffff6017177824 */ /* 0x000fcc00078e02ff */
[----:B------:R-:W2:Y:S01]  /*3e80*/  LDC R23, c[0x0][R23+0x254] ;  /* 0x0000950017177b82 */ /* 0x000ea20000000800 */
[----:B-1----:R-:W-:-:S04]  /*3e90*/  ISETP.NE.U32.AND P0, PT, R24, RZ, PT ;  /* 0x000000ff1800720c */ /* 0x002fc80003f05070 */
[----:B--2---:R-:W-:-:S13]  /*3ea0*/  ISETP.NE.AND.EX P0, PT, R23, RZ, PT, P0 ;  /* 0x000000ff1700720c */ /* 0x004fda0003f05300 */
[----:B------:R-:W-:Y:S05]  /*3eb0*/  @P0 BRA `(.L_x_103) ;  /* 0x0000000000040947 */ /* 0x000fea0003800000 */
[----:B------:R-:W-:Y:S05]  /*3ec0*/  BPT.TRAP 0x1 ;  /* 0x000000040000795c */ /* 0x000fea0000300000 */
.L_x_103:
[----:B------:R-:W-:Y:S01]  /*3ed0*/  UMOV UR4, 0xffffffff ;  /* 0xffffffff00047882 */ /* 0x000fe20000000000 */
[----:B------:R-:W-:Y:S02]  /*3ee0*/  ISETP.NE.AND P1, PT, R22, RZ, PT ;  /* 0x000000ff1600720c */ /* 0x000fe40003f25270 */
[----:B------:R-:W-:Y:S11]  /*3ef0*/  BRA.DIV UR4, `(.L_x_104) ;  /* 0x0000002204f07947 */ /* 0x000ff6000b800000 */
[----:B------:R-:W-:Y:S06]  /*3f00*/  BAR.SYNC.DEFER_BLOCKING 0x0 ;  /* 0x0000000000007b1d */ /* 0x000fec0000010000 */
.L_x_208:
        /* <DEDUP_REMOVED lines=22> */
.L_x_107:
[----:B------:R-:W2:Y:S04]  /*4070*/  LD.E.STRONG.GPU R3, desc[UR38][R16.64+0x4] ;  /* 0x0000042610037980 */ /* 0x000ea8000c10f900 */
[----:B--2---:R-:W-:Y:S01]  /*4080*/  CCTL.IVALL ;  /* 0x00000000ff00798f */ /* 0x004fe20002000000 */
[----:B------:R-:W-:Y:S05]  /*4090*/  YIELD ;  /* 0x0000000000007946 */ /* 0x000fea0003800000 */
[----:B------:R-:W-:-:S04]  /*40a0*/  LOP3.LUT R3, R3, R0, RZ, 0x3c, !PT ;  /* 0x0000000003037212 */ /* 0x000fc800078e3cff */
[----:B------:R-:W-:-:S13]  /*40b0*/  ISETP.GT.AND P0, PT, R3, -0x1, PT ;  /* 0xffffffff0300780c */ /* 0x000fda0003f04270 */
[----:B------:R-:W-:Y:S05]  /*40c0*/  @P0 BRA `(.L_x_107) ;  /* 0xfffffffc00e80947 */ /* 0x000fea000383ffff */
.L_x_106:
[----:B------:R-:W-:Y:S05]  /*40d0*/  BSYNC B0 ;  /* 0x0000000000007941 */ /* 0x000fea0003800000 */
.L_x_105:
        /* <DEDUP_REMOVED lines=11> */
.L_x_212:
        /* <DEDUP_REMOVED lines=25> */
.L_x_111:
[----:B------:R-:W2:Y:S04]  /*4320*/  LD.E.STRONG.GPU R3, desc[UR38][R16.64+0x4] ;  /* 0x0000042610037980 */ /* 0x000ea8000c10f900 */
[----:B--2---:R-:W-:Y:S01]  /*4330*/  CCTL.IVALL ;  /* 0x00000000ff00798f */ /* 0x004fe20002000000 */
[----:B------:R-:W-:Y:S05]  /*4340*/  YIELD ;  /* 0x0000000000007946 */ /* 0x000fea0003800000 */
[----:B------:R-:W-:-:S04]  /*4350*/  LOP3.LUT R3, R3, R0, RZ, 0x3c, !PT ;  /* 0x0000000003037212 */ /* 0x000fc800078e3cff */
[----:B------:R-:W-:-:S13]  /*4360*/  ISETP.GT.AND P1, PT, R3, -0x1, PT ;  /* 0xffffffff0300780c */ /* 0x000fda0003f24270 */
[----:B------:R-:W-:Y:S05]  /*4370*/  @P1 BRA `(.L_x_111) ;  /* 0xfffffffc00e81947 */ /* 0x000fea000383ffff */
.L_x_110:
[----:B------:R-:W-:Y:S05]  /*4380*/  BSYNC B0 ;  /* 0x0000000000007941 */ /* 0x000fea0003800000 */
.L_x_109:
[----:B------:R-:W-:-:S03]  /*4390*/  UMOV UR4, 0xffffffff ;  /* 0xffffffff00047882 */ /* 0x000fc60000000000 */
[----:B------:R-:W-:Y:S05]  /*43a0*/  BRA.DIV UR4, `(.L_x_112) ;  /* 0x0000002204647947 */ /* 0x000fea000b800000 */
[----:B------:R-:W-:Y:S06]  /*43b0*/  BAR.SYNC.DEFER_BLOCKING 0x0 ;  /* 0x0000000000007b1d */ /* 0x000fec0000010000 */
.L_x_215:
[----:B------:R-:W-:Y:S04]  /*43c0*/  BSSY.RECONVERGENT B6, `(.L_x_113) ;  /* 0x000000e000067945 */ /* 0x000fe80003800200 */
[----:B------:R-:W-:Y:S05]  /*43d0*/  @P0 BRA `(.L_x_114) ;  /* 0x0000000000300947 */ /* 0x000fea0003800000 */
[----:B------:R-:W2:Y:S01]  /*43e0*/  LDG.E R11, desc[UR38][R8.64] ;  /* 0x00000026080b7981 */ /* 0x000ea2000c1e1900 */
[----:B------:R-:W-:Y:S01]  /*43f0*/  HFMA2 R10, -RZ, RZ, 0, 5.36441802978515625e-07 ;  /* 0x00000009ff0a7431 */ /* 0x000fe200000001ff */
        /* <DEDUP_REMOVED lines=10> */
.L_x_114:
[----:B------:R-:W-:Y:S05]  /*44a0*/  BSYNC.RECONVERGENT B6 ;  /* 0x0000000000067941 */ /* 0x000fea0003800200 */
.L_x_113:
[----:B------:R-:W-:-:S04]  /*44b0*/  ISETP.NE.U32.AND P0, PT, R24, RZ, PT ;  /* 0x000000ff1800720c */ /* 0x000fc80003f05070 */
[----:B------:R-:W-:-:S13]  /*44c0*/  ISETP.NE.AND.EX P0, PT, R23, RZ, PT, P0 ;  /* 0x000000ff1700720c */ /* 0x000fda0003f05300 */
[----:B------:R-:W-:Y:S05]  /*44d0*/  @P0 BRA `(.L_x_115) ;  /* 0x0000000000040947 */ /* 0x000fea0003800000 */
[----:B------:R-:W-:Y:S05]  /*44e0*/  BPT.TRAP 0x1 ;  /* 0x000000040000795c */ /* 0x000fea0000300000 */
.L_x_115:
[----:B------:R-:W-:Y:S01]  /*44f0*/  UMOV UR4, 0xffffffff ;  /* 0xffffffff00047882 */ /* 0x000fe20000000000 */
[----:B------:R-:W-:Y:S02]  /*4500*/  ISETP.NE.AND P0, PT, R22, RZ, PT ;  /* 0x000000ff1600720c */ /* 0x000fe40003f05270 */
[----:B------:R-:W-:Y:S11]  /*4510*/  BRA.DIV UR4, `(.L_x_116) ;  /* 0x0000002204387947 */ /* 0x000ff6000b800000 */
[----:B------:R-:W-:Y:S06]  /*4520*/  BAR.SYNC.DEFER_BLOCKING 0x0 ;  /* 0x0000000000007b1d */ /* 0x000fec0000010000 */
.L_x_218:
        /* <DEDUP_REMOVED lines=22> */
.L_x_119:
[----:B------:R-:W2:Y:S04]  /*4690*/  LD.E.STRONG.GPU R3, desc[UR38][R16.64+0x4] ;  /* 0x0000042610037980 */ /* 0x000ea8000c10f900 */
[----:B--2---:R-:W-:Y:S01]  /*46a0*/  CCTL.IVALL ;  /* 0x00000000ff00798f */ /* 0x004fe20002000000 */
[----:B------:R-:W-:Y:S05]  /*46b0*/  YIELD ;  /* 0x0000000000007946 */ /* 0x000fea0003800000 */
[----:B------:R-:W-:-:S04]  /*46c0*/  LOP3.LUT R3, R3, R0, RZ, 0x3c, !PT ;  /* 0x0000000003037212 */ /* 0x000fc800078e3cff */
[----:B------:R-:W-:-:S13]  /*46d0*/  ISETP.GT.AND P0, PT, R3, -0x1, PT ;  /* 0xffffffff0300780c */ /* 0x000fda0003f04270 */
[----:B------:R-:W-:Y:S05]  /*46e0*/  @P0 BRA `(.L_x_119) ;  /* 0xfffffffc00e80947 */ /* 0x000fea000383ffff */
.L_x_118:
[----:B------:R-:W-:Y:S05]  /*46f0*/  BSYNC B0 ;  /* 0x0000000000007941 */ /* 0x000fea0003800000 */
.L_x_117:
[----:B------:R-:W-:-:S03]  /*4700*/  UMOV UR4, 0xffffffff ;  /* 0xffffffff00047882 */ /* 0x000fc60000000000 */
[----:B------:R-:W-:Y:S05]  /*4710*/  BRA.CONV UR4, `(.L_x_120) ;  /* 0x0000000304307947 */ /* 0x000fea000b800000 */
[----:B------:R-:W-:Y:S01]  /*4720*/  HFMA2 R13, -RZ, RZ, 0, 0 ;  /* 0x00000000ff0d7431 */ /* 0x000fe200000001ff */
[----:B------:R-:W-:Y:S01]  /*4730*/  BSSY B0, `(.L_x_121) ;  /* 0x0000009000007945 */ /* 0x000fe20003800000 */
[----:B------:R-:W-:Y:S02]  /*4740*/  IMAD.MOV.U32 R14, RZ, RZ, 0x0 ;  /* 0x00000000ff0e7424 */ /* 0x000fe400078e00ff */
[----:B------:R-:W-:-:S07]  /*4750*/  IMAD.MOV.U32 R15, RZ, RZ, -0x1 ;  /* 0xffffffffff0f7424 */ /* 0x000fce00078e00ff */
[----:B0-----:R-:W-:Y:S05]  /*4760*/  WARPSYNC.COLLECTIVE.ALL `(.L_x_122) ;  /* 0x0000000000147948 */ /* 0x001fea0003c00000 */
[----:B------:R-:W-:-:S04]  /*4770*/  SHF.L.U32 R13, R13, 0x10, RZ ;  /* 0x000000100d0d7819 */ /* 0x000fc800000006ff */
[----:B------:R-:W-:-:S05]  /*4780*/  LOP3.LUT R13, R13, 0xf, R14, 0xf8, !PT ;  /* 0x0000000f0d0d7812 */ /* 0x000fca00078ef80e */
[----:B------:R1:W-:Y:S02]  /*4790*/  BAR.SYNC.DEFER_BLOCKING R13, R13 ;  /* 0x0000000d0000731d */ /* 0x0003e40000010000 */
[----:B-1----:R-:W-:-:S04]  /*47a0*/  SHF.R.U32 R13, R13, 0x10, RZ ;  /* 0x000000100d0d7819 */ /* 0x002fc800000016ff */
[----:B0-----:R-:W-:Y:S05]  /*47b0*/  ENDCOLLECTIVE ;  /* 0x000000000000791b */ /* 0x001fea0003800000 */
.L_x_122:
[----:B------:R-:W-:Y:S05]  /*47c0*/  BSYNC B0 ;  /* 0x0000000000007941 */ /* 0x000fea0003800000 */
.L_x_121:
[----:B------:R-:W-:Y:S05]  /*47d0*/  EXIT ;  /* 0x000000000000794d */ /* 0x000fea0003800000 */
.L_x_120:
[----:B------:R-:W-:Y:S06]  /*47e0*/  BAR.SYNC.DEFER_BLOCKING 0x0 ;  /* 0x0000000000007b1d */ /* 0x000fec0000010000 */
[----:B------:R-:W-:Y:S05]  /*47f0*/  EXIT ;  /* 0x000000000000794d */ /* 0x000fea0003800000 */
.L_x_4:
[----:B------:R-:W-:Y:S01]  /*4800*/  BSSY B0, `(.L_x_123) ;  /* 0x000000a000007945 */ /* 0x000fe20003800000 */
[----:B------:R-:W-:Y:S02]  /*4810*/  IMAD.MOV.U32 R14, RZ, RZ, 0x0 ;  /* 0x00000000ff0e7424 */ /* 0x000fe400078e00ff */
[----:B------:R-:W-:Y:S02]  /*4820*/  IMAD.MOV.U32 R13, RZ, RZ, 0x0 ;  /* 0x00000000ff0d7424 */ /* 0x000fe400078e00ff */
[----:B------:R-:W-:-:S07]  /*4830*/  IMAD.MOV.U32 R15, RZ, RZ, -0x1 ;  /* 0xffffffffff0f7424 */ /* 0x000fce00078e00ff */
[----:B------:R-:W-:Y:S05]  /*4840*/  WARPSYNC.COLLECTIVE.ALL `(.L_x_124) ;  /* 0x0000000000147948 */ /* 0x000fea0003c00000 */
[----:B------:R-:W-:-:S04]  /*4850*/  SHF.L.U32 R13, R13, 0x10, RZ ;  /* 0x000000100d0d7819 */ /* 0x000fc800000006ff */
[----:B------:R-:W-:-:S05]  /*4860*/  LOP3.LUT R13, R13, 0xf, R14, 0xf8, !PT ;  /* 0x0000000f0d0d7812 */ /* 0x000fca00078ef80e */
[----:B------:R0:W-:Y:S02]  /*4870*/  BAR.SYNC.DEFER_BLOCKING R13, R13 ;  /* 0x0000000d0000731d */ /* 0x0001e40000010000 */
[----:B0-----:R-:W-:-:S04]  /*4880*/  SHF.R.U32 R13, R13, 0x10, RZ ;  /* 0x000000100d0d7819 */ /* 0x001fc800000016ff */
[----:B------:R-:W-:Y:S05]  /*4890*/  ENDCOLLECTIVE ;  /* 0x000000000000791b */ /* 0x000fea0003800000 */
.L_x_124:
[----:B------:R-:W-:Y:S05]  /*48a0*/  BSYNC B0 ;  /* 0x0000000000007941 */ /* 0x000fea0003800000 */
.L_x_123:
[----:B------:R-:W-:Y:S05]  /*48b0*/  BRA `(.L_x_125) ;  /* 0xffffffbc00607947 */ /* 0x000fea000383ffff */
.L_x_8:
[----:B------:R-:W-:Y:S01]  /*48c0*/  BSSY B0, `(.L_x_126) ;  /* 0x000000a000007945 */ /* 0x000fe20003800000 */
[----:B------:R-:W-:Y:S01]  /*48d0*/  IMAD.MOV.U32 R14, RZ, RZ, 0x0 ;  /* 0x00000000ff0e7424 */ /* 0x000fe200078e00ff */
[----:B------:R-:W-:Y:S01]  /*48e0*/  MOV R13, 0x0 ;  /* 0x00000000000d7802 */ /* 0x000fe20000000f00 */
[----:B------:R-:W-:-:S07]  /*48f0*/  IMAD.MOV.U32 R15, RZ, RZ, -0x1 ;  /* 0xffffffffff0f7424 */ /* 0x000fce00078e00ff */
[----:B------:R-:W-:Y:S05]  /*4900*/  WARPSYNC.COLLECTIVE.ALL `(.L_x_127) ;  /* 0x0000000000147948 */ /* 0x000fea0003c00000 */
[----:B------:R-:W-:-:S04]  /*4910*/  SHF.L.U32 R13, R13, 0x10, RZ ;  /* 0x000000100d0d7819 */ /* 0x000fc800000006ff */
[----:B------:R-:W-:-:S05]  /*4920*/  LOP3.LUT R13, R13, 0xf, R14, 0xf8, !PT ;  /* 0x0000000f0d0d7812 */ /* 0x000fca00078ef80e */
[----:B------:R0:W-:Y:S02]  /*4930*/  BAR.SYNC.DEFER_BLOCKING R13, R13 ;  /* 0x0000000d0000731d */ /* 0x0001e40000010000 */
[----:B0-----:R-:W-:-:S04]  /*4940*/  SHF.R.U32 R13, R13, 0x10, RZ ;  /* 0x000000100d0d7819 */ /* 0x001fc800000016ff */
[----:B------:R-:W-:Y:S05]  /*4950*/  ENDCOLLECTIVE ;  /* 0x000000000000791b */ /* 0x000fea0003800000 */
.L_x_127:
[----:B------:R-:W-:Y:S05]  /*4960*/  BSYNC B0 ;  /* 0x0000000000007941 */ /* 0x000fea0003800000 */
.L_x_126:
[----:B------:R-:W-:Y:S05]  /*4970*/  BRA `(.L_x_128) ;  /* 0xffffffbc00bc7947 */ /* 0x000fea000383ffff */
.L_x_12:
[----:B------:R-:W0:Y:S01]  /*4980*/  S2R R5, SR_LANEID ;  /* 0x0000000000057919 */ /* 0x000e220000000000 */
[----:B------:R-:W1:Y:S01]  /*4990*/  LDC.64 R8, c[0x0][0x380] ;  /* 0x0000e000ff087b82 */ /* 0x000e620000000a00 */
[----:B------:R-:W-:Y:S01]  /*49a0*/  BSSY B0, `(.L_x_129) ;  /* 0x000000a000007945 */ /* 0x000fe20003800000 */
[----:B------:R-:W-:Y:S02]  /*49b0*/  IMAD.MOV.U32 R14, RZ, RZ, 0x0 ;  /* 0x00000000ff0e7424 */ /* 0x000fe400078e00ff */
[----:B------:R-:W-:Y:S02]  /*49c0*/  IMAD.MOV.U32 R13, RZ, RZ, 0x0 ;  /* 0x00000000ff0d7424 */ /* 0x000fe400078e00ff */
[----:B------:R-:W-:-:S07]  /*49d0*/  IMAD.MOV.U32 R15, RZ, RZ, -0x1 ;  /* 0xffffffffff0f7424 */ /* 0x000fce00078e00ff */
[----:B01----:R-:W-:Y:S05]  /*49e0*/  WARPSYNC.COLLECTIVE.ALL `(.L_x_130) ;  /* 0x0000000000147948 */ /* 0x003fea0003c00000 */
[----:B------:R-:W-:-:S04]  /*49f0*/  SHF.L.U32 R13, R13, 0x10, RZ ;  /* 0x000000100d0d7819 */ /* 0x000fc800000006ff */
[----:B------:R-:W-:-:S05]  /*4a00*/  LOP3.LUT R13, R13, 0xf, R14, 0xf8, !PT ;  /* 0x0000000f0d0d7812 */ /* 0x000fca00078ef80e */
[----:B------:R2:W-:Y:S02]  /*4a10*/  BAR.SYNC.DEFER_BLOCKING R13, R13 ;  /* 0x0000000d0000731d */ /* 0x0005e40000010000 */
[----:B--2---:R-:W-:-:S04]  /*4a20*/  SHF.R.U32 R13, R13, 0x10, RZ ;  /* 0x000000100d0d7819 */ /* 0x004fc800000016ff */
[----:B01----:R-:W-:Y:S05]  /*4a30*/  ENDCOLLECTIVE ;  /* 0x000000000000791b */ /* 0x003fea0003800000 */
.L_x_130:
[----:B------:R-:W-:Y:S05]  /*4a40*/  BSYNC B0 ;  /* 0x0000000000007941 */ /* 0x000fea0003800000 */
.L_x_129:
[----:B------:R-:W-:Y:S02]  /*4a50*/  VOTEU.ANY UR4, UPT, PT ;  /* 0x0000000000047886 */ /* 0x000fe400038e0100 */
[----:B------:R-:W-:Y:S02]  /*4a60*/  UFLO.U32 UR5, UR4 ;  /* 0x00000004000572bd */ /* 0x000fe400080e0000 */
[----:B------:R-:W0:Y:S04]  /*4a70*/  POPC R3, UR4 ;  /* 0x0000000400037d09 */ /* 0x000e280008000000 */
[----:B------:R-:W-:Y:S01]  /*4a80*/  ISETP.EQ.U32.AND P0, PT, R5, UR5, PT ;  /* 0x0000000505007c0c */ /* 0x000fe2000bf02070 */
[----:B------:R-:W-:Y:S02]  /*4a90*/  HFMA2 R13, -RZ, RZ, 0, 0 ;  /* 0x00000000ff0d7431 */ /* 0x000fe400000001ff */
[----:B------:R-:W-:-:S02]  /*4aa0*/  IMAD.MOV.U32 R14, RZ, RZ, 0x0 ;  /* 0x00000000ff0e7424 */ /* 0x000fc400078e00ff */
[----:B------:R-:W-:-:S08]  /*4ab0*/  IMAD.MOV.U32 R15, RZ, RZ, -0x1 ;  /* 0xffffffffff0f7424 */ /* 0x000fd000078e00ff */
[----:B0-----:R0:W-:Y:S02]  /*4ac0*/  @P0 REDG.E.ADD.STRONG.GPU desc[UR38][R8.64], R3 ;  /* 0x000000030800098e */ /* 0x0011e4000c12e126 */
[----:B0-----:R-:W-:Y:S05]  /*4ad0*/  WARPSYNC.COLLECTIVE.ALL `(.L_x_131) ;  /* 0x0000000000147948 */ /* 0x001fea0003c00000 */
[----:B------:R-:W-:-:S04]  /*4ae0*/  SHF.L.U32 R13, R13, 0x10, RZ ;  /* 0x000000100d0d7819 */ /* 0x000fc800000006ff */
[----:B------:R-:W-:-:S05]  /*4af0*/  LOP3.LUT R13, R13, 0xf, R14, 0xf8, !PT ;  /* 0x0000000f0d0d7812 */ /* 0x000fca00078ef80e */
[----:B------:R1:W-:Y:S02]  /*4b00*/  BAR.SYNC.DEFER_BLOCKING R13, R13 ;  /* 0x0000000d0000731d */ /* 0x0003e40000010000 */
[----:B-1----:R-:W-:-:S04]  /*4b10*/  SHF.R.U32 R13, R13, 0x10, RZ ;  /* 0x000000100d0d7819 */ /* 0x002fc800000016ff */
[----:B0-----:R-:W-:Y:S05]  /*4b20*/  ENDCOLLECTIVE ;  /* 0x000000000000791b */ /* 0x001fea0003800000 */
.L_x_131:
[----:B------:R-:W-:Y:S05]  /*4b30*/  BRA `(.L_x_132) ;  /* 0xffffffbc00ec7947 */ /* 0x000fea000383ffff */
.L_x_16:
[----:B------:R-:W-:Y:S01]  /*4b40*/  BSSY B0, `(.L_x_133) ;  /* 0x000000a000007945 */ /* 0x000fe20003800000 */
[----:B------:R-:W-:Y:S02]  /*4b50*/  IMAD.MOV.U32 R14, RZ, RZ, 0x0 ;  /* 0x00000000ff0e7424 */ /* 0x000fe400078e00ff */
        /* <DEDUP_REMOVED lines=8> */
.L_x_134:
[----:B------:R-:W-:Y:S05]  /*4be0*/  BSYNC B0 ;  /* 0x0000000000007941 */ /* 0x000fea0003800000 */
.L_x_133:
[----:B------:R-:W-:Y:S05]  /*4bf0*/  BRA `(.L_x_135) ;  /* 0xffffffc000487947 */ /* 0x000fea000383ffff */
.L_x_20:
[----:B------:R-:W-:Y:S01]  /*4c00*/  BSSY B0, `(.L_x_136) ;  /* 0x000000a000007945 */ /* 0x000fe20003800000 */
[----:B------:R-:W-:Y:S01]  /*4c10*/  IMAD.MOV.U32 R14, RZ, RZ, 0x0 ;  /* 0x00000000ff0e7424 */ /* 0x000fe200078e00ff */
[----:B------:R-:W-:Y:S01]  /*4c20*/  MOV R13, 0x0 ;  /* 0x00000000000d7802 */ /* 0x000fe20000000f00 */
[----:B------:R-:W-:-:S07]  /*4c30*/  IMAD.MOV.U32 R15, RZ, RZ, -0x1 ;  /* 0xffffffffff0f7424 */ /* 0x000fce00078e00ff */
[----:B0-----:R-:W-:Y:S05]  /*4c40*/  WARPSYNC.COLLECTIVE.ALL `(.L_x_137) ;  /* 0x0000000000147948 */ /* 0x001fea0003c00000 */
[----:B------:R-:W-:-:S04]  /*4c50*/  SHF.L.U32 R13, R13, 0x10, RZ ;  /* 0x000000100d0d7819 */ /* 0x000fc800000006ff */
[----:B------:R-:W-:-:S05]  /*4c60*/  LOP3.LUT R13, R13, 0xf, R14, 0xf8, !PT ;  /* 0x0000000f0d0d7812 */ /* 0x000fca00078ef80e */
[----:B------:R1:W-:Y:S02]  /*4c70*/  BAR.SYNC.DEFER_BLOCKING R13, R13 ;  /* 0x0000000d0000731d */ /* 0x0003e40000010000 */
[----:B-1----:R-:W-:-:S04]  /*4c80*/  SHF.R.U32 R13, R13, 0x10, RZ ;  /* 0x000000100d0d7819 */ /* 0x002fc800000016ff */
[----:B0-----:R-:W-:Y:S05]  /*4c90*/  ENDCOLLECTIVE ;  /* 0x000000000000791b */ /* 0x001fea0003800000 */
.L_x_137:
[----:B------:R-:W-:Y:S05]  /*4ca0*/  BSYNC B0 ;  /* 0x0000000000007941 */ /* 0x000fea0003800000 */
.L_x_136:
[----:B------:R-:W-:Y:S05]  /*4cb0*/  BRA `(.L_x_138) ;  /* 0xffffffc000a47947 */ /* 0x000fea000383ffff */
.L_x_24:
[----:B------:R-:W1:Y:S01]  /*4cc0*/  S2R R5, SR_LANEID ;  /* 0x0000000000057919 */ /* 0x000e620000000000 */
[----:B0-----:R-:W0:Y:S01]  /*4cd0*/  LDC.64 R8, c[0x0][0x380] ;  /* 0x0000e000ff087b82 */ /* 0x001e220000000a00 */
        /* <DEDUP_REMOVED lines=10> */
.L_x_140:
[----:B------:R-:W-:Y:S05]  /*4d80*/  BSYNC B0 ;  /* 0x0000000000007941 */ /* 0x000fea0003800000 */
.L_x_139:
        /* <DEDUP_REMOVED lines=14> */
.L_x_141:
[----:B------:R-:W-:Y:S05]  /*4e70*/  BRA `(.L_x_142) ;  /* 0xffffffc000d47947 */ /* 0x000fea000383ffff */
.L_x_28:
        /* <DEDUP_REMOVED lines=10> */
.L_x_144:
[----:B------:R-:W-:Y:S05]  /*4f20*/  BSYNC B0 ;  /* 0x0000000000007941 */ /* 0x000fea0003800000 */
.L_x_143:
[----:B------:R-:W-:Y:S05]  /*4f30*/  BRA `(.L_x_145) ;  /* 0xffffffc400307947 */ /* 0x000fea000383ffff */
.L_x_32:
        /* <DEDUP_REMOVED lines=10> */
.L_x_147:
[----:B------:R-:W-:Y:S05]  /*4fe0*/  BSYNC B0 ;  /* 0x0000000000007941 */ /* 0x000fea0003800000 */
.L_x_146:
[----:B------:R-:W-:Y:S05]  /*4ff0*/  BRA `(.L_x_148) ;  /* 0xffffffc4008c7947 */ /* 0x000fea000383ffff */
.L_x_36:
        /* <DEDUP_REMOVED lines=12> */
.L_x_150:
[----:B------:R-:W-:Y:S05]  /*50c0*/  BSYNC B0 ;  /* 0x0000000000007941 */ /* 0x000fea0003800000 */
.L_x_149:
        /* <DEDUP_REMOVED lines=14> */
.L_x_151:
[----:B------:R-:W-:Y:S05]  /*51b0*/  BRA `(.L_x_152) ;  /* 0xffffffc400bc7947 */ /* 0x000fea000383ffff */
.L_x_40:
        /* <DEDUP_REMOVED lines=10> */
.L_x_154:
[----:B------:R-:W-:Y:S05]  /*5260*/  BSYNC B0 ;  /* 0x0000000000007941 */ /* 0x000fea0003800000 */
.L_x_153:
[----:B------:R-:W-:Y:S05]  /*5270*/  BRA `(.L_x_155) ;  /* 0xffffffc800187947 */ /* 0x000fea000383ffff */
.L_x_44:
        /* <DEDUP_REMOVED lines=10> */
.L_x_157:
[----:B------:R-:W-:Y:S05]  /*5320*/  BSYNC B0 ;  /* 0x0000000000007941 */ /* 0x000fea0003800000 */
.L_x_156:
[----:B------:R-:W-:Y:S05]  /*5330*/  BRA `(.L_x_158) ;  /* 0xffffffc800747947 */ /* 0x000fea000383ffff */
.L_x_48:
        /* <DEDUP_REMOVED lines=12> */
.L_x_160:
[----:B------:R-:W-:Y:S05]  /*5400*/  BSYNC B0 ;  /* 0x0000000000007941 */ /* 0x000fea0003800000 */
.L_x_159:
        /* <DEDUP_REMOVED lines=14> */
.L_x_161:
[----:B------:R-:W-:Y:S05]  /*54f0*/  BRA `(.L_x_162) ;  /* 0xffffffc800a47947 */ /* 0x000fea000383ffff */
.L_x_52:
        /* <DEDUP_REMOVED lines=10> */
.L_x_164:
[----:B------:R-:W-:Y:S05]  /*55a0*/  BSYNC B0 ;  /* 0x0000000000007941 */ /* 0x000fea0003800000 */
.L_x_163:
[----:B------:R-:W-:Y:S05]  /*55b0*/  BRA `(.L_x_165) ;  /* 0xffffffcc00007947 */ /* 0x000fea000383ffff */
.L_x_56:
        /* <DEDUP_REMOVED lines=10> */
.L_x_167:
[----:B------:R-:W-:Y:S05]  /*5660*/  BSYNC B0 ;  /* 0x0000000000007941 */ /* 0x000fea0003800000 */
.L_x_166:
[----:B------:R-:W-:Y:S05]  /*5670*/  BRA `(.L_x_168) ;  /* 0xffffffcc005c7947 */ /* 0x000fea000383ffff */
.L_x_60:
        /* <DEDUP_REMOVED lines=12> */
.L_x_170:
[----:B------:R-:W-:Y:S05]  /*5740*/  BSYNC B0 ;  /* 0x0000000000007941 */ /* 0x000fea0003800000 */
.L_x_169:
        /* <DEDUP_REMOVED lines=14> */
.L_x_171:
[----:B------:R-:W-:Y:S05]  /*5830*/  BRA `(.L_x_172) ;  /* 0xffffffcc008c7947 */ /* 0x000fea000383ffff */
.L_x_64:
        /* <DEDUP_REMOVED lines=10> */
.L_x_174:
[----:B------:R-:W-:Y:S05]  /*58e0*/  BSYNC B0 ;  /* 0x0000000000007941 */ /* 0x000fea0003800000 */
.L_x_173:
[----:B------:R-:W-:Y:S05]  /*58f0*/  BRA `(.L_x_175) ;  /* 0xffffffcc00e87947 */ /* 0x000fea000383ffff */
.L_x_68:
        /* <DEDUP_REMOVED lines=10> */
.L_x_177:
[----:B------:R-:W-:Y:S05]  /*59a0*/  BSYNC B0 ;  /* 0x0000000000007941 */ /* 0x000fea0003800000 */
.L_x_176:
[----:B------:R-:W-:Y:S05]  /*59b0*/  BRA `(.L_x_178) ;  /* 0xffffffd000447947 */ /* 0x000fea000383ffff */
.L_x_72:
        /* <DEDUP_REMOVED lines=12> */
.L_x_180:
[----:B------:R-:W-:Y:S05]  /*5a80*/  BSYNC B0 ;  /* 0x0000000000007941 */ /* 0x000fea0003800000 */
.L_x_179:
        /* <DEDUP_REMOVED lines=14> */
.L_x_181:
[----:B------:R-:W-:Y:S05]  /*5b70*/  BRA `(.L_x_182) ;  /* 0xffffffd000747947 */ /* 0x000fea000383ffff */
.L_x_76:
        /* <DEDUP_REMOVED lines=10> */
.L_x_184:
[----:B------:R-:W-:Y:S05]  /*5c20*/  BSYNC B0 ;  /* 0x0000000000007941 */ /* 0x000fea0003800000 */
.L_x_183:
[----:B------:R-:W-:Y:S05]  /*5c30*/  BRA `(.L_x_185) ;  /* 0xffffffd000d07947 */ /* 0x000fea000383ffff */
.L_x_80:
        /* <DEDUP_REMOVED lines=10> */
.L_x_187:
[----:B------:R-:W-:Y:S05]  /*5ce0*/  BSYNC B0 ;  /* 0x0000000000007941 */ /* 0x000fea0003800000 */
.L_x_186:
[----:B------:R-:W-:Y:S05]  /*5cf0*/  BRA `(.L_x_188) ;  /* 0xffffffd4002c7947 */ /* 0x000fea000383ffff */
.L_x_84:
        /* <DEDUP_REMOVED lines=12> */
.L_x_190:
[----:B------:R-:W-:Y:S05]  /*5dc0*/  BSYNC B0 ;  /* 0x0000000000007941 */ /* 0x000fea0003800000 */
.L_x_189:
        /* <DEDUP_REMOVED lines=14> */
.L_x_191:
[----:B------:R-:W-:Y:S05]  /*5eb0*/  BRA `(.L_x_192) ;  /* 0xffffffd4005c7947 */ /* 0x000fea000383ffff */
.L_x_88:
        /* <DEDUP_REMOVED lines=10> */
.L_x_194:
[----:B------:R-:W-:Y:S05]  /*5f60*/  BSYNC B0 ;  /* 0x0000000000007941 */ /* 0x000fea0003800000 */
.L_x_193:
[----:B------:R-:W-:Y:S05]  /*5f70*/  BRA `(.L_x_195) ;  /* 0xffffffd400b87947 */ /* 0x000fea000383ffff */
.L_x_92:
        /* <DEDUP_REMOVED lines=10> */
.L_x_197:
[----:B------:R-:W-:Y:S05]  /*6020*/  BSYNC B0 ;  /* 0x0000000000007941 */ /* 0x000fea0003800000 */
.L_x_196:
[----:B------:R-:W-:Y:S05]  /*6030*/  BRA `(.L_x_198) ;  /* 0xffffffd800147947 */ /* 0x000fea000383ffff */
.L_x_96:
        /* <DEDUP_REMOVED lines=12> */
.L_x_200:
[----:B------:R-:W-:Y:S05]  /*6100*/  BSYNC B0 ;  /* 0x0000000000007941 */ /* 0x000fea0003800000 */
.L_x_199:
        /* <DEDUP_REMOVED lines=14> */
.L_x_201:
[----:B------:R-:W-:Y:S05]  /*61f0*/  BRA `(.L_x_202) ;  /* 0xffffffd800447947 */ /* 0x000fea000383ffff */
.L_x_100:
        /* <DEDUP_REMOVED lines=10> */
.L_x_204:
[----:B------:R-:W-:Y:S05]  /*62a0*/  BSYNC B0 ;  /* 0x0000000000007941 */ /* 0x000fea0003800000 */
.L_x_203:
[----:B------:R-:W-:Y:S05]  /*62b0*/  BRA `(.L_x_205) ;  /* 0xffffffd800a07947 */ /* 0x000fea000383ffff */
.L_x_104:
        /* <DEDUP_REMOVED lines=10> */
.L_x_207:
[----:B------:R-:W-:Y:S05]  /*6360*/  BSYNC B0 ;  /* 0x0000000000007941 */ /* 0x000fea0003800000 */
.L_x_206:
[----:B------:R-:W-:Y:S05]  /*6370*/  BRA `(.L_x_208) ;  /* 0xffffffd800e47947 */ /* 0x000fea000383ffff */
.L_x_108:
        /* <DEDUP_REMOVED lines=12> */
.L_x_210:
[----:B------:R-:W-:Y:S05]  /*6440*/  BSYNC B0 ;  /* 0x0000000000007941 */ /* 0x000fea0003800000 */
.L_x_209:
        /* <DEDUP_REMOVED lines=14> */
.L_x_211:
[----:B------:R-:W-:Y:S05]  /*6530*/  BRA `(.L_x_212) ;  /* 0xffffffdc00147947 */ /* 0x000fea000383ffff */
.L_x_112:
[----:B------:R-:W-:Y:S01]  /*6540*/  BSSY B0, `(.L_x_213) ;  /* 0x000000a000007945 */ /* 0x000fe20003800000 */
[----:B------:R-:W-:Y:S01]  /*6550*/  IMAD.MOV.U32 R14, RZ, RZ, 0x0 ;  /* 0x00000000ff0e7424 */ /* 0x000fe200078e00ff */
[----:B------:R-:W-:Y:S01]  /*6560*/  MOV R15, 0xffffffff ;  /* 0xffffffff000f7802 */ /* 0x000fe20000000f00 */
[----:B------:R-:W-:-:S07]  /*6570*/  IMAD.MOV.U32 R13, RZ, RZ, 0x0 ;  /* 0x00000000ff0d7424 */ /* 0x000fce00078e00ff */
[----:B0-----:R-:W-:Y:S05]  /*6580*/  WARPSYNC.COLLECTIVE.ALL `(.L_x_214) ;  /* 0x0000000000147948 */ /* 0x001fea0003c00000 */
[----:B------:R-:W-:-:S04]  /*6590*/  SHF.L.U32 R13, R13, 0x10, RZ ;  /* 0x000000100d0d7819 */ /* 0x000fc800000006ff */
[----:B------:R-:W-:-:S05]  /*65a0*/  LOP3.LUT R13, R13, 0xf, R14, 0xf8, !PT ;  /* 0x0000000f0d0d7812 */ /* 0x000fca00078ef80e */
[----:B------:R1:W-:Y:S02]  /*65b0*/  BAR.SYNC.DEFER_BLOCKING R13, R13 ;  /* 0x0000000d0000731d */ /* 0x0003e40000010000 */
[----:B-1----:R-:W-:-:S04]  /*65c0*/  SHF.R.U32 R13, R13, 0x10, RZ ;  /* 0x000000100d0d7819 */ /* 0x002fc800000016ff */
[----:B0-----:R-:W-:Y:S05]  /*65d0*/  ENDCOLLECTIVE ;  /* 0x000000000000791b */ /* 0x001fea0003800000 */
.L_x_214:
[----:B------:R-:W-:Y:S05]  /*65e0*/  BSYNC B0 ;  /* 0x0000000000007941 */ /* 0x000fea0003800000 */
.L_x_213:
[----:B------:R-:W-:Y:S05]  /*65f0*/  BRA `(.L_x_215) ;  /* 0xffffffdc00707947 */ /* 0x000fea000383ffff */
.L_x_116:
        /* <DEDUP_REMOVED lines=10> */
.L_x_217:
[----:B------:R-:W-:Y:S05]  /*66a0*/  BSYNC B0 ;  /* 0x0000000000007941 */ /* 0x000fea0003800000 */
.L_x_216:
[----:B------:R-:W-:Y:S05]  /*66b0*/  BRA `(.L_x_218) ;  /* 0xffffffdc009c7947 */ /* 0x000fea000383ffff */
.L_x_219:
[----:B------:R-:W-:-:S00]  /*66c0*/  BRA `(.L_x_219) ;  /* 0xfffffffc00fc7947 */ /* 0x000fc0000383ffff */
[----:B------:R-:W-:-:S00]  /*66d0*/  NOP ;  /* 0x0000000000007918 */ /* 0x000fc00000000000 */
        /* <DEDUP_REMOVED lines=10> */
.L_x_220:


//--------------------- .nv.global.init           --------------------------
	.section	.nv.global.init,"aw",@progbits
.nv.global.init:
	.type		$str,@object
	.size		$str,(.L_0 - $str)
$str:
        /*0000*/ 	.byte	0x25, 0x64, 0x3a, 0x20, 0x25, 0x64, 0x0a, 0x00
.L_0:


//--------------------- .nv.shared.reserved.0     --------------------------
	.section	.nv.shared.reserved.0,"aw",@nobits
	.weak		__nv_reservedSMEM_offset_0_alias
	.size		__nv_reservedSMEM_offset_0_alias, 0, 64
	.other		__nv_reservedSMEM_offset_0_alias,@"STO_CUDA_RESERVED_SHARED STV_DEFAULT"
__nv_reservedSMEM_offset_0_alias:
	.zero		0
	.zero		64


//--------------------- .nv.constant0._Z6kernelPi --------------------------
	.section	.nv.constant0._Z6kernelPi,"a",@progbits
	.sectionflags	@""
	.align	4
.nv.constant0._Z6kernelPi:
	.zero		904


//--------------------- SYMBOLS --------------------------

	.type		.nv.reservedSmem.offset0,@object
	.size		.nv.reservedSmem.offset0,0x4
	.type		vprintf,@function
